def matmul_kernel(
    a_ptr,
    b_ptr,
    c_ptr,
    M,
    N,
    K,
    stride_am,
    stride_ak,
    stride_bk,
    stride_bn,
    stride_cm,
    stride_cn,
    BLOCK_M: tl.constexpr,
    BLOCK_N: tl.constexpr,
    BLOCK_K: tl.constexpr,
    GROUP_M: tl.constexpr,
):
    pid = tl.program_id(axis=0)
    num_pid_m = tl.cdiv(M, BLOCK_M)
    num_pid_n = tl.cdiv(N, BLOCK_N)
    num_pid_in_group = GROUP_M * num_pid_n
    group_id = pid // num_pid_in_group
    first_pid_m = group_id * GROUP_M
    group_size_m = min(num_pid_m - first_pid_m, GROUP_M)
    pid_m = first_pid_m + ((pid % num_pid_in_group) % group_size_m)
    pid_n = (pid % num_pid_in_group) // group_size_m

    offs_am = (pid_m * BLOCK_M + tl.arange(0, BLOCK_M)) % M
    offs_bn = (pid_n * BLOCK_N + tl.arange(0, BLOCK_N)) % N
    offs_k = tl.arange(0, BLOCK_K)
    a_ptrs = a_ptr + offs_am[:, None] * stride_am + offs_k[None, :] * stride_ak
    b_ptrs = b_ptr + offs_k[:, None] * stride_bk + offs_bn[None, :] * stride_bn

    acc = tl.zeros((BLOCK_M, BLOCK_N), dtype=tl.float32)
    for kk in range(0, tl.cdiv(K, BLOCK_K)):
        a = tl.load(a_ptrs, mask=offs_k[None, :] < K - kk * BLOCK_K, other=0.0)
        b = tl.load(b_ptrs, mask=offs_k[:, None] < K - kk * BLOCK_K, other=0.0)
        acc = tl.dot(a, b, acc)
        a_ptrs += BLOCK_K * stride_ak
        b_ptrs += BLOCK_K * stride_bk

    c = acc.to(c_ptr.dtype.element_ty)
    offs_cm = pid_m * BLOCK_M + tl.arange(0, BLOCK_M)
    offs_cn = pid_n * BLOCK_N + tl.arange(0, BLOCK_N)
    c_ptrs = c_ptr + offs_cm[:, None] * stride_cm + offs_cn[None, :] * stride_cn
    mask = (offs_cm[:, None] < M) & (offs_cn[None, :] < N)
    tl.store(c_ptrs, c, mask=mask)

# config = {"BLOCK_K": 64, "BLOCK_M": 128, "BLOCK_N": 64, "GROUP_M": 8, "arch": "sm_90", "dtype": "fp32", "num_ctas": 1, "num_stages": 3, "num_warps": 8}
# arch = sm_90


// ===== COMPILED SASS (sm_90a) =====

	.target	sm_90a

	.elftype	@"ET_EXEC"


//--------------------- .note.nv.tkinfo           --------------------------
	.section	.note.nv.tkinfo,"",@"SHT_NOTE"
	.sectionflags	@"SHF_NOTE_NV_TKINFO"
	.tkinfo
        /*0018*/ 	.word	0x00000002
        /*0030*/ 	.string	""
        /*0030*/ 	.string	"ptxas"
        /*0030*/ 	.string	"Cuda compilation tools, release 13.0, V13.0.88"
        /*0030*/ 	.string	"Build cuda_13.0.r13.0/compiler.36424714_0"
        /*0030*/ 	.string	"-v  -suppress-debug-info  -lineinfo  -arch sm_90a "



//--------------------- .note.nv.cuinfo           --------------------------
	.section	.note.nv.cuinfo,"",@"SHT_NOTE"
	.sectionflags	@"SHF_NOTE_NV_CUINFO"
        /*0018*/ 	.short	0x0002
        /*001a*/ 	.short	0x005a
        /*001c*/ 	.short	0x0082
	.zero		2


//--------------------- .nv.info                  --------------------------
	.section	.nv.info,"",@"SHT_CUDA_INFO"
	.align	4


	//----- nvinfo : EIATTR_REGCOUNT
	.align		4
        /*0000*/ 	.byte	0x04, 0x2f
        /*0002*/ 	.short	(.L_1 - .L_0)
	.align		4
.L_0:
        /*0004*/ 	.word	index@(matmul_kernel)
        /*0008*/ 	.word	0x000000e0


	//----- nvinfo : EIATTR_FRAME_SIZE
	.align		4
.L_1:
        /*000c*/ 	.byte	0x04, 0x11
        /*000e*/ 	.short	(.L_3 - .L_2)
	.align		4
.L_2:
        /*0010*/ 	.word	index@(matmul_kernel)
        /*0014*/ 	.word	0x00000000


	//----- nvinfo : EIATTR_MIN_STACK_SIZE
	.align		4
.L_3:
        /*0018*/ 	.byte	0x04, 0x12
        /*001a*/ 	.short	(.L_5 - .L_4)
	.align		4
.L_4:
        /*001c*/ 	.word	index@(matmul_kernel)
        /*0020*/ 	.word	0x00000000
.L_5:


//--------------------- .nv.compat                --------------------------
	.section	.nv.compat,"",@"SHT_CUDA_COMPAT_INFO"
	.align	4
        /*0000*/ 	.byte	0x02, 0x09, 0x01, 0x00, 0x02, 0x02, 0x04, 0x00, 0x02, 0x05, 0x05, 0x00, 0x03, 0x07, 0x01, 0x01
        /*0010*/ 	.byte	0x02, 0x03, 0x00, 0x00, 0x02, 0x06, 0x01, 0x00, 0x04, 0x0b, 0x08, 0x00, 0x00, 0x00, 0x00, 0x00
        /*0020*/ 	.byte	0x00, 0x00, 0x00, 0x00


//--------------------- .nv.info.matmul_kernel    --------------------------
	.section	.nv.info.matmul_kernel,"",@"SHT_CUDA_INFO"
	.sectionflags	@""
	.align	4


	//----- nvinfo : EIATTR_CUDA_API_VERSION
	.align		4
        /*0000*/ 	.byte	0x04, 0x37
        /*0002*/ 	.short	(.L_7 - .L_6)
.L_6:
        /*0004*/ 	.word	0x00000082


	//----- nvinfo : EIATTR_KPARAM_INFO
	.align		4
.L_7:
        /*0008*/ 	.byte	0x04, 0x17
        /*000a*/ 	.short	(.L_9 - .L_8)
.L_8:
        /*000c*/ 	.word	0x00000000
        /*0010*/ 	.short	0x000d
        /*0012*/ 	.short	0x0048
        /*0014*/ 	.byte	0x00, 0xf4, 0x21, 0x00


	//----- nvinfo : EIATTR_KPARAM_INFO
	.align		4
.L_9:
        /*0018*/ 	.byte	0x04, 0x17
        /*001a*/ 	.short	(.L_11 - .L_10)
.L_10:
        /*001c*/ 	.word	0x00000000
        /*0020*/ 	.short	0x000c
        /*0022*/ 	.short	0x0040
        /*0024*/ 	.byte	0x00, 0xf4, 0x21, 0x00


	//----- nvinfo : EIATTR_KPARAM_INFO
	.align		4
.L_11:
        /*0028*/ 	.byte	0x04, 0x17
        /*002a*/ 	.short	(.L_13 - .L_12)
.L_12:
        /*002c*/ 	.word	0x00000000
        /*0030*/ 	.short	0x000b
        /*0032*/ 	.short	0x0038
        /*0034*/ 	.byte	0x00, 0xf0, 0x11, 0x00


	//----- nvinfo : EIATTR_KPARAM_INFO
	.align		4
.L_13:
        /*0038*/ 	.byte	0x04, 0x17
        /*003a*/ 	.short	(.L_15 - .L_14)
.L_14:
        /*003c*/ 	.word	0x00000000
        /*0040*/ 	.short	0x000a
        /*0042*/ 	.short	0x0034
        /*0044*/ 	.byte	0x00, 0xf0, 0x11, 0x00


	//----- nvinfo : EIATTR_KPARAM_INFO
	.align		4
.L_15:
        /*0048*/ 	.byte	0x04, 0x17
        /*004a*/ 	.short	(.L_17 - .L_16)
.L_16:
        /*004c*/ 	.word	0x00000000
        /*0050*/ 	.short	0x0009
        /*0052*/ 	.short	0x0030
        /*0054*/ 	.byte	0x00, 0xf0, 0x11, 0x00


	//----- nvinfo : EIATTR_KPARAM_INFO
	.align		4
.L_17:
        /*0058*/ 	.byte	0x04, 0x17
        /*005a*/ 	.short	(.L_19 - .L_18)
.L_18:
        /*005c*/ 	.word	0x00000000
        /*0060*/ 	.short	0x0008
        /*0062*/ 	.short	0x002c
        /*0064*/ 	.byte	0x00, 0xf0, 0x11, 0x00


	//----- nvinfo : EIATTR_KPARAM_INFO
	.align		4
.L_19:
        /*0068*/ 	.byte	0x04, 0x17
        /*006a*/ 	.short	(.L_21 - .L_20)
.L_20:
        /*006c*/ 	.word	0x00000000
        /*0070*/ 	.short	0x0007
        /*0072*/ 	.short	0x0028
        /*0074*/ 	.byte	0x00, 0xf0, 0x11, 0x00


	//----- nvinfo : EIATTR_KPARAM_INFO
	.align		4
.L_21:
        /*0078*/ 	.byte	0x04, 0x17
        /*007a*/ 	.short	(.L_23 - .L_22)
.L_22:
        /*007c*/ 	.word	0x00000000
        /*0080*/ 	.short	0x0006
        /*0082*/ 	.short	0x0024
        /*0084*/ 	.byte	0x00, 0xf0, 0x11, 0x00


	//----- nvinfo : EIATTR_KPARAM_INFO
	.align		4
.L_23:
        /*0088*/ 	.byte	0x04, 0x17
        /*008a*/ 	.short	(.L_25 - .L_24)
.L_24:
        /*008c*/ 	.word	0x00000000
        /*0090*/ 	.short	0x0005
        /*0092*/ 	.short	0x0020
        /*0094*/ 	.byte	0x00, 0xf0, 0x11, 0x00


	//----- nvinfo : EIATTR_KPARAM_INFO
	.align		4
.L_25:
        /*0098*/ 	.byte	0x04, 0x17
        /*009a*/ 	.short	(.L_27 - .L_26)
.L_26:
        /*009c*/ 	.word	0x00000000
        /*00a0*/ 	.short	0x0004
        /*00a2*/ 	.short	0x001c
        /*00a4*/ 	.byte	0x00, 0xf0, 0x11, 0x00


	//----- nvinfo : EIATTR_KPARAM_INFO
	.align		4
.L_27:
        /*00a8*/ 	.byte	0x04, 0x17
        /*00aa*/ 	.short	(.L_29 - .L_28)
.L_28:
        /*00ac*/ 	.word	0x00000000
        /*00b0*/ 	.short	0x0003
        /*00b2*/ 	.short	0x0018
        /*00b4*/ 	.byte	0x00, 0xf0, 0x11, 0x00


	//----- nvinfo : EIATTR_KPARAM_INFO
	.align		4
.L_29:
        /*00b8*/ 	.byte	0x04, 0x17
        /*00ba*/ 	.short	(.L_31 - .L_30)
.L_30:
        /*00bc*/ 	.word	0x00000000
        /*00c0*/ 	.short	0x0002
        /*00c2*/ 	.short	0x0010
        /*00c4*/ 	.byte	0x00, 0xf4, 0x21, 0x00


	//----- nvinfo : EIATTR_KPARAM_INFO
	.align		4
.L_31:
        /*00c8*/ 	.byte	0x04, 0x17
        /*00ca*/ 	.short	(.L_33 - .L_32)
.L_32:
        /*00cc*/ 	.word	0x00000000
        /*00d0*/ 	.short	0x0001
        /*00d2*/ 	.short	0x0008
        /*00d4*/ 	.byte	0x00, 0xf4, 0x21, 0x00


	//----- nvinfo : EIATTR_KPARAM_INFO
	.align		4
.L_33:
        /*00d8*/ 	.byte	0x04, 0x17
        /*00da*/ 	.short	(.L_35 - .L_34)
.L_34:
        /*00dc*/ 	.word	0x00000000
        /*00e0*/ 	.short	0x0000
        /*00e2*/ 	.short	0x0000
        /*00e4*/ 	.byte	0x00, 0xf4, 0x21, 0x00


	//----- nvinfo : EIATTR_SPARSE_MMA_MASK
	.align		4
.L_35:
        /*00e8*/ 	.byte	0x03, 0x50
        /*00ea*/ 	.short	0x0000


	//----- nvinfo : EIATTR_MAXREG_COUNT
	.align		4
        /*00ec*/ 	.byte	0x03, 0x1b
        /*00ee*/ 	.short	0x00ff


	//----- nvinfo : EIATTR_NUM_BARRIERS
	.align		4
        /*00f0*/ 	.byte	0x02, 0x4c
        /*00f2*/ 	.byte	0x01
	.zero		1


	//----- nvinfo : EIATTR_MERCURY_ISA_VERSION
	.align		4
        /*00f4*/ 	.byte	0x03, 0x5f
        /*00f6*/ 	.short	0x0101


	//----- nvinfo : EIATTR_EXIT_INSTR_OFFSETS
	.align		4
        /*00f8*/ 	.byte	0x04, 0x1c
        /*00fa*/ 	.short	(.L_37 - .L_36)


	//   ....[0]....
.L_36:
        /*00fc*/ 	.word	0x00006b50


	//   ....[1]....
        /*0100*/ 	.word	0x00006b70


	//----- nvinfo : EIATTR_REQNTID
	.align		4
.L_37:
        /*0104*/ 	.byte	0x04, 0x10
        /*0106*/ 	.short	(.L_39 - .L_38)
.L_38:
        /*0108*/ 	.word	0x00000100
        /*010c*/ 	.word	0x00000001
        /*0110*/ 	.word	0x00000001


	//----- nvinfo : EIATTR_CBANK_PARAM_SIZE
	.align		4
.L_39:
        /*0114*/ 	.byte	0x03, 0x19
        /*0116*/ 	.short	0x0050


	//----- nvinfo : EIATTR_PARAM_CBANK
	.align		4
        /*0118*/ 	.byte	0x04, 0x0a
        /*011a*/ 	.short	(.L_41 - .L_40)
	.align		4
.L_40:
        /*011c*/ 	.word	index@(.nv.constant0.matmul_kernel)
        /*0120*/ 	.short	0x0210
        /*0122*/ 	.short	0x0050


	//----- nvinfo : EIATTR_SW_WAR
	.align		4
.L_41:
        /*0124*/ 	.byte	0x04, 0x36
        /*0126*/ 	.short	(.L_43 - .L_42)
.L_42:
        /*0128*/ 	.word	0x00000008
.L_43:


//--------------------- .nv.callgraph             --------------------------
	.section	.nv.callgraph,"",@"SHT_CUDA_CALLGRAPH"
	.align	4
	.sectionentsize	8
	.align		4
        /*0000*/ 	.word	0x00000000
	.align		4
        /*0004*/ 	.word	0xffffffff
	.align		4
        /*0008*/ 	.word	0x00000000
	.align		4
        /*000c*/ 	.word	0xfffffffe
	.align		4
        /*0010*/ 	.word	0x00000000
	.align		4
        /*0014*/ 	.word	0xfffffffd
	.align		4
        /*0018*/ 	.word	0x00000000
	.align		4
        /*001c*/ 	.word	0xfffffffc


//--------------------- .text.matmul_kernel       --------------------------
	.section	.text.matmul_kernel,"ax",@progbits
	.align	128
        .global         matmul_kernel
        .type           matmul_kernel,@function
        .size           matmul_kernel,(.L_x_3 - matmul_kernel)
        .other          matmul_kernel,@"STO_CUDA_ENTRY STV_DEFAULT"
matmul_kernel:
.text.matmul_kernel:
[----:B------:R-:W-:Y:S08]  /*0000*/  LDC R1, c[0x0][0x28] ;  /* 0x00000a00ff017b82 */ /* 0x000ff00000000800 */
[----:B------:R-:W1:Y:S01]  /*0010*/  LDC.64 R150, c[0x0][0x228] ;  /* 0x00008a00ff967b82 */ /* 0x000e620000000a00 */
[----:B------:R-:W2:Y:S01]  /*0020*/  S2R R5, SR_CTAID.X ;  /* 0x0000000000057919 */ /* 0x000ea20000002500 */
[----:B------:R-:W-:Y:S01]  /*0030*/  ULDC.64 UR10, c[0x0][0x218] ;  /* 0x00008600000a7ab9 */ /* 0x000fe20000000a00 */
[----:B------:R-:W-:Y:S01]  /*0040*/  ULDC.64 UR8, c[0x0][0x210] ;  /* 0x0000840000087ab9 */ /* 0x000fe20000000a00 */
[----:B------:R-:W-:Y:S01]  /*0050*/  ULDC UR5, c[0x0][0x240] ;  /* 0x0000900000057ab9 */ /* 0x000fe20000000800 */
[----:B------:R-:W3:Y:S01]  /*0060*/  S2R R88, SR_TID.X ;  /* 0x0000000000587919 */ /* 0x000ee20000002100 */
[----:B------:R-:W-:Y:S01]  /*0070*/  UMOV UR7, 0x400 ;  /* 0x0000040000077882 */ /* 0x000fe20000000000 */
[----:B------:R-:W-:Y:S01]  /*0080*/  ULDC.64 UR14, c[0x0][0x208] ;  /* 0x00008200000e7ab9 */ /* 0x000fe20000000a00 */
[----:B------:R-:W4:Y:S08]  /*0090*/  LDC.64 R126, c[0x0][0x238] ;  /* 0x00008e00ff7e7b82 */ /* 0x000f300000000a00 */
[----:B------:R-:W5:Y:S01]  /*00a0*/  LDC.64 R124, c[0x0][0x230] ;  /* 0x00008c00ff7c7b82 */ /* 0x000f620000000a00 */
[----:B-1----:R-:W-:Y:S01]  /*00b0*/  VIADD R0, R151, 0x3f ;  /* 0x0000003f97007836 */ /* 0x002fe20000000000 */
[----:B------:R-:W-:-:S06]  /*00c0*/  IABS R20, R151 ;  /* 0x0000009700147213 */ /* 0x000fcc0000000000 */
[----:B------:R-:W1:Y:S01]  /*00d0*/  S2UR UR4, SR_CgaCtaId ;  /* 0x00000000000479c3 */ /* 0x000e620000008800 */
[----:B------:R-:W-:Y:S02]  /*00e0*/  IABS R25, R150 ;  /* 0x0000009600197213 */ /* 0x000fe40000000000 */
[----:B------:R-:W-:-:S04]  /*00f0*/  SHF.R.S32.HI R3, RZ, 0x1f, R0 ;  /* 0x0000001fff037819 */ /* 0x000fc80000011400 */
[----:B------:R-:W-:Y:S02]  /*0100*/  LEA.HI R3, R3, R0, RZ, 0x6 ;  /* 0x0000000003037211 */ /* 0x000fe400078f30ff */
[----:B--2---:R-:W-:Y:S02]  /*0110*/  IABS R8, R5 ;  /* 0x0000000500087213 */ /* 0x004fe40000000000 */
[----:B------:R-:W-:Y:S01]  /*0120*/  SHF.R.S32.HI R3, RZ, 0x6, R3 ;  /* 0x00000006ff037819 */ /* 0x000fe20000011403 */
[C---:B---3--:R-:W-:Y:S01]  /*0130*/  IMAD.SHL.U32 R66, R88.reuse, 0x100, RZ ;  /* 0x0000010058427824 */ /* 0x048fe200078e00ff */
[----:B------:R-:W-:Y:S01]  /*0140*/  LOP3.LUT R111, R88, 0x7f, RZ, 0xc0, !PT ;  /* 0x0000007f586f7812 */ /* 0x000fe200078ec0ff */
[----:B-----5:R-:W-:Y:S01]  /*0150*/  VIADD R92, R124, 0x3f ;  /* 0x0000003f7c5c7836 */ /* 0x020fe20000000000 */
[----:B------:R-:W-:Y:S01]  /*0160*/  SHF.R.U32.HI R109, RZ, 0x7, R88 ;  /* 0x00000007ff6d7819 */ /* 0x000fe20000011658 */
[----:B------:R-:W-:Y:S01]  /*0170*/  IMAD.SHL.U32 R4, R3, 0x8, RZ ;  /* 0x0000000803047824 */ /* 0x000fe200078e00ff */
[----:B------:R-:W-:Y:S01]  /*0180*/  LOP3.LUT R64, R88, 0x3f, RZ, 0xc0, !PT ;  /* 0x0000003f58407812 */ /* 0x000fe200078ec0ff */
[----:B------:R-:W-:Y:S01]  /*0190*/  VIADD R72, R124, 0xffffffc0 ;  /* 0xffffffc07c487836 */ /* 0x000fe20000000000 */
[----:B------:R-:W-:-:S02]  /*01a0*/  SGXT.U32 R109, R109, 0x1 ;  /* 0x000000016d6d781a */ /* 0x000fc40000000000 */
[-C--:B------:R-:W-:Y:S01]  /*01b0*/  IABS R7, R4.reuse ;  /* 0x0000000400077213 */ /* 0x080fe20000000000 */
[----:B----4-:R-:W-:Y:S01]  /*01c0*/  IMAD R90, R64, R127, RZ ;  /* 0x0000007f405a7224 */ /* 0x010fe200078e02ff */
[----:B------:R-:W-:Y:S01]  /*01d0*/  IABS R10, R4 ;  /* 0x00000004000a7213 */ /* 0x000fe20000000000 */
[C---:B------:R-:W-:Y:S01]  /*01e0*/  IMAD R107, R109.reuse, R126, RZ ;  /* 0x0000007e6d6b7224 */ /* 0x040fe200078e02ff */
[----:B------:R-:W2:Y:S01]  /*01f0*/  I2F.RP R0, R7 ;  /* 0x0000000700007306 */ /* 0x000ea20000209400 */
[----:B------:R-:W-:Y:S01]  /*0200*/  IMAD.SHL.U32 R62, R90, 0x4, RZ ;  /* 0x000000045a3e7824 */ /* 0x000fe200078e00ff */
[C---:B------:R-:W-:Y:S01]  /*0210*/  LOP3.LUT R97, R109.reuse, 0x2, RZ, 0xfc, !PT ;  /* 0x000000026d617812 */ /* 0x040fe200078efcff */
[C---:B------:R-:W-:Y:S01]  /*0220*/  IMAD R105, R126.reuse, 0x2, R107 ;  /* 0x000000027e697824 */ /* 0x040fe200078e026b */
[C---:B------:R-:W-:Y:S01]  /*0230*/  LOP3.LUT R95, R109.reuse, 0x20, RZ, 0xfc, !PT ;  /* 0x000000206d5f7812 */ /* 0x040fe200078efcff */
[----:B-1----:R-:W-:Y:S01]  /*0240*/  ULEA UR7, UR4, UR7, 0x18 ;  /* 0x0000000704077291 */ /* 0x002fe2000f8ec03f */
[C---:B------:R-:W-:Y:S01]  /*0250*/  LOP3.LUT R93, R109.reuse, 0x22, RZ, 0xfc, !PT ;  /* 0x000000226d5d7812 */ /* 0x040fe200078efcff */
[----:B------:R-:W-:Y:S01]  /*0260*/  IMAD R103, R126, 0x2, R105 ;  /* 0x000000027e677824 */ /* 0x000fe200078e0269 */
[----:B------:R-:W-:-:S02]  /*0270*/  LOP3.LUT R91, R109, 0x4, RZ, 0xfc, !PT ;  /* 0x000000046d5b7812 */ /* 0x000fc400078efcff */
[C---:B------:R-:W-:Y:S01]  /*0280*/  LOP3.LUT R89, R109.reuse, 0x6, RZ, 0xfc, !PT ;  /* 0x000000066d597812 */ /* 0x040fe200078efcff */
[C---:B------:R-:W-:Y:S01]  /*0290*/  IMAD R101, R126.reuse, 0x2, R103 ;  /* 0x000000027e657824 */ /* 0x040fe200078e0267 */
[C---:B------:R-:W-:Y:S02]  /*02a0*/  LOP3.LUT R87, R109.reuse, 0x24, RZ, 0xfc, !PT ;  /* 0x000000246d577812 */ /* 0x040fe400078efcff */
[C---:B------:R-:W-:Y:S01]  /*02b0*/  LOP3.LUT R85, R109.reuse, 0x26, RZ, 0xfc, !PT ;  /* 0x000000266d557812 */ /* 0x040fe200078efcff */
[----:B--2---:R-:W1:Y:S01]  /*02c0*/  MUFU.RCP R0, R0 ;  /* 0x0000000000007308 */ /* 0x004e620000001000 */
[C---:B------:R-:W-:Y:S01]  /*02d0*/  IMAD R99, R126.reuse, 0x2, R101 ;  /* 0x000000027e637824 */ /* 0x040fe200078e0265 */
[C---:B------:R-:W-:Y:S02]  /*02e0*/  LOP3.LUT R83, R109.reuse, 0x8, RZ, 0xfc, !PT ;  /* 0x000000086d537812 */ /* 0x040fe400078efcff */
[C---:B------:R-:W-:Y:S01]  /*02f0*/  LOP3.LUT R81, R109.reuse, 0xa, RZ, 0xfc, !PT ;  /* 0x0000000a6d517812 */ /* 0x040fe200078efcff */
[----:B------:R-:W-:Y:S01]  /*0300*/  IMAD R201, R126, 0x2, R99 ;  /* 0x000000027ec97824 */ /* 0x000fe200078e0263 */
[----:B------:R-:W-:-:S02]  /*0310*/  LOP3.LUT R79, R109, 0x28, RZ, 0xfc, !PT ;  /* 0x000000286d4f7812 */ /* 0x000fc400078efcff */
[C---:B------:R-:W-:Y:S01]  /*0320*/  LOP3.LUT R77, R109.reuse, 0x2a, RZ, 0xfc, !PT ;  /* 0x0000002a6d4d7812 */ /* 0x040fe200078efcff */
[C---:B------:R-:W-:Y:S01]  /*0330*/  IMAD R199, R126.reuse, 0x2, R201 ;  /* 0x000000027ec77824 */ /* 0x040fe200078e02c9 */
[----:B------:R-:W-:Y:S01]  /*0340*/  LOP3.LUT R75, R109, 0xc, RZ, 0xfc, !PT ;  /* 0x0000000c6d4b7812 */ /* 0x000fe200078efcff */
[----:B------:R-:W-:Y:S01]  /*0350*/  IMAD.SHL.U32 R60, R201, 0x4, RZ ;  /* 0x00000004c93c7824 */ /* 0x000fe200078e00ff */
[C---:B------:R-:W-:Y:S01]  /*0360*/  LOP3.LUT R73, R109.reuse, 0xe, RZ, 0xfc, !PT ;  /* 0x0000000e6d497812 */ /* 0x040fe200078efcff */
[----:B------:R-:W-:Y:S01]  /*0370*/  IMAD R197, R126, 0x2, R199 ;  /* 0x000000027ec57824 */ /* 0x000fe200078e02c7 */
[----:B------:R-:W-:Y:S01]  /*0380*/  LOP3.LUT R71, R109, 0x2c, RZ, 0xfc, !PT ;  /* 0x0000002c6d477812 */ /* 0x000fe200078efcff */
[----:B------:R-:W-:Y:S01]  /*0390*/  IMAD.SHL.U32 R58, R199, 0x4, RZ ;  /* 0x00000004c73a7824 */ /* 0x000fe200078e00ff */
[C---:B------:R-:W-:Y:S01]  /*03a0*/  LOP3.LUT R69, R109.reuse, 0x2e, RZ, 0xfc, !PT ;  /* 0x0000002e6d457812 */ /* 0x040fe200078efcff */
[----:B-1----:R-:W-:Y:S01]  /*03b0*/  VIADD R2, R0, 0xffffffe ;  /* 0x0ffffffe00027836 */ /* 0x002fe20000000000 */
[C---:B------:R-:W-:Y:S01]  /*03c0*/  LOP3.LUT R67, R109.reuse, 0x10, RZ, 0xfc, !PT ;  /* 0x000000106d437812 */ /* 0x040fe200078efcff */
[----:B------:R-:W-:Y:S01]  /*03d0*/  IMAD.MOV R0, RZ, RZ, -R10 ;  /* 0x000000ffff007224 */ /* 0x000fe200078e0a0a */
[C---:B------:R-:W-:Y:S01]  /*03e0*/  LOP3.LUT R65, R109.reuse, 0x12, RZ, 0xfc, !PT ;  /* 0x000000126d417812 */ /* 0x040fe200078efcff */
[----:B------:R1:W2:Y:S01]  /*03f0*/  F2I.FTZ.U32.TRUNC.NTZ R3, R2 ;  /* 0x0000000200037305 */ /* 0x0002a2000021f000 */
[C---:B------:R-:W-:Y:S01]  /*0400*/  IMAD R193, R126.reuse, 0x2, R197 ;  /* 0x000000027ec17824 */ /* 0x040fe200078e02c5 */
[----:B------:R-:W-:Y:S01]  /*0410*/  LOP3.LUT R63, R109, 0x30, RZ, 0xfc, !PT ;  /* 0x000000306d3f7812 */ /* 0x000fe200078efcff */
[----:B------:R-:W-:Y:S01]  /*0420*/  IMAD.SHL.U32 R56, R197, 0x4, RZ ;  /* 0x00000004c5387824 */ /* 0x000fe200078e00ff */
[C---:B------:R-:W-:Y:S01]  /*0430*/  LOP3.LUT R61, R109.reuse, 0x32, RZ, 0xfc, !PT ;  /* 0x000000326d3d7812 */ /* 0x040fe200078efcff */
[----:B------:R-:W-:Y:S01]  /*0440*/  IMAD R195, R126, 0x2, R193 ;  /* 0x000000027ec37824 */ /* 0x000fe200078e02c1 */
[----:B------:R-:W-:Y:S01]  /*0450*/  LOP3.LUT R59, R109, 0x14, RZ, 0xfc, !PT ;  /* 0x000000146d3b7812 */ /* 0x000fe200078efcff */
[----:B-1----:R-:W-:-:S02]  /*0460*/  IMAD.MOV.U32 R2, RZ, RZ, RZ ;  /* 0x000000ffff027224 */ /* 0x002fc400078e00ff */
[C---:B------:R-:W-:Y:S02]  /*0470*/  IMAD R191, R126.reuse, 0x2, R195 ;  /* 0x000000027ebf7824 */ /* 0x040fe400078e02c3 */
[----:B--2---:R-:W-:Y:S02]  /*0480*/  IMAD.MOV R6, RZ, RZ, -R3 ;  /* 0x000000ffff067224 */ /* 0x004fe400078e0a03 */
[----:B------:R-:W-:Y:S02]  /*0490*/  IMAD R189, R126, 0x2, R191 ;  /* 0x000000027ebd7824 */ /* 0x000fe400078e02bf */
[----:B------:R-:W-:Y:S02]  /*04a0*/  IMAD R9, R6, R7, RZ ;  /* 0x0000000706097224 */ /* 0x000fe400078e02ff */
[----:B------:R-:W-:Y:S02]  /*04b0*/  IMAD.MOV.U32 R6, RZ, RZ, R8 ;  /* 0x000000ffff067224 */ /* 0x000fe400078e0008 */
[----:B------:R-:W-:-:S06]  /*04c0*/  IMAD.HI.U32 R3, R3, R9, R2 ;  /* 0x0000000903037227 */ /* 0x000fcc00078e0002 */
[----:B------:R-:W-:-:S04]  /*04d0*/  IMAD.HI.U32 R3, R3, R6, RZ ;  /* 0x0000000603037227 */ /* 0x000fc800078e00ff */
[----:B------:R-:W-:-:S05]  /*04e0*/  IMAD R0, R3, R0, R6 ;  /* 0x0000000003007224 */ /* 0x000fca00078e0206 */
[----:B------:R-:W-:-:S13]  /*04f0*/  ISETP.GT.U32.AND P1, PT, R7, R0, PT ;  /* 0x000000000700720c */ /* 0x000fda0003f24070 */
[----:B------:R-:W-:Y:S02]  /*0500*/  @!P1 IMAD.IADD R0, R0, 0x1, -R7 ;  /* 0x0000000100009824 */ /* 0x000fe400078e0a07 */
[----:B------:R-:W-:Y:S01]  /*0510*/  @!P1 VIADD R3, R3, 0x1 ;  /* 0x0000000103039836 */ /* 0x000fe20000000000 */
[----:B------:R-:W-:Y:S02]  /*0520*/  ISETP.NE.AND P1, PT, R4, RZ, PT ;  /* 0x000000ff0400720c */ /* 0x000fe40003f25270 */
[----:B------:R-:W-:Y:S02]  /*0530*/  ISETP.GE.U32.AND P0, PT, R0, R7, PT ;  /* 0x000000070000720c */ /* 0x000fe40003f06070 */
[----:B------:R-:W-:-:S04]  /*0540*/  LOP3.LUT R0, R5, R4, RZ, 0x3c, !PT ;  /* 0x0000000405007212 */ /* 0x000fc800078e3cff */
[----:B------:R-:W-:Y:S01]  /*0550*/  ISETP.GE.AND P2, PT, R0, RZ, PT ;  /* 0x000000ff0000720c */ /* 0x000fe20003f46270 */
[----:B------:R-:W-:-:S06]  /*0560*/  VIADD R0, R150, 0x7f ;  /* 0x0000007f96007836 */ /* 0x000fcc0000000000 */
[----:B------:R-:W-:-:S04]  /*0570*/  @P0 VIADD R3, R3, 0x1 ;  /* 0x0000000103030836 */ /* 0x000fc80000000000 */
[----:B------:R-:W-:Y:S01]  /*0580*/  IMAD.MOV.U32 R2, RZ, RZ, R3 ;  /* 0x000000ffff027224 */ /* 0x000fe200078e0003 */
[----:B------:R-:W-:-:S03]  /*0590*/  SHF.R.S32.HI R3, RZ, 0x1f, R0 ;  /* 0x0000001fff037819 */ /* 0x000fc60000011400 */
[----:B------:R-:W-:Y:S01]  /*05a0*/  @!P2 IMAD.MOV R2, RZ, RZ, -R2 ;  /* 0x000000ffff02a224 */ /* 0x000fe200078e0a02 */
[----:B------:R-:W-:Y:S02]  /*05b0*/  @!P1 LOP3.LUT R2, RZ, R4, RZ, 0x33, !PT ;  /* 0x00000004ff029212 */ /* 0x000fe400078e33ff */
[----:B------:R-:W-:-:S03]  /*05c0*/  LEA.HI R3, R3, R0, RZ, 0x7 ;  /* 0x0000000003037211 */ /* 0x000fc600078f38ff */
[----:B------:R-:W-:Y:S02]  /*05d0*/  IMAD.SHL.U32 R10, R2, 0x8, RZ ;  /* 0x00000008020a7824 */ /* 0x000fe400078e00ff */
[----:B------:R-:W-:-:S03]  /*05e0*/  IMAD.MOV R2, RZ, RZ, -R2 ;  /* 0x000000ffff027224 */ /* 0x000fc600078e0a02 */
[----:B------:R-:W-:Y:S01]  /*05f0*/  LEA.HI.SX32 R3, R3, -R10, 0x19 ;  /* 0x8000000a03037211 */ /* 0x000fe200078fcaff */
[----:B------:R-:W-:Y:S02]  /*0600*/  IMAD R17, R4, R2, R5 ;  /* 0x0000000204117224 */ /* 0x000fe400078e0205 */
[----:B------:R-:W-:Y:S01]  /*0610*/  IMAD.MOV.U32 R2, RZ, RZ, RZ ;  /* 0x000000ffff027224 */ /* 0x000fe200078e00ff */
[----:B------:R-:W-:Y:S02]  /*0620*/  VIMNMX R12, R3, 0x8, PT ;  /* 0x00000008030c7848 */ /* 0x000fe40003fe0100 */
[----:B------:R-:W-:Y:S02]  /*0630*/  IABS R4, R17 ;  /* 0x0000001100047213 */ /* 0x000fe40000000000 */
[----:B------:R-:W-:-:S04]  /*0640*/  IABS R7, R12 ;  /* 0x0000000c00077213 */ /* 0x000fc80000000000 */
[----:B------:R-:W1:Y:S08]  /*0650*/  I2F.RP R0, R7 ;  /* 0x0000000700007306 */ /* 0x000e700000209400 */
[----:B-1----:R-:W1:Y:S02]  /*0660*/  MUFU.RCP R0, R0 ;  /* 0x0000000000007308 */ /* 0x002e640000001000 */
[----:B-1----:R-:W-:-:S06]  /*0670*/  VIADD R3, R0, 0xffffffe ;  /* 0x0ffffffe00037836 */ /* 0x002fcc0000000000 */
[----:B------:R-:W1:Y:S02]  /*0680*/  F2I.FTZ.U32.TRUNC.NTZ R3, R3 ;  /* 0x0000000300037305 */ /* 0x000e64000021f000 */
[----:B-1----:R-:W-:-:S04]  /*0690*/  IMAD.MOV R6, RZ, RZ, -R3 ;  /* 0x000000ffff067224 */ /* 0x002fc800078e0a03 */
[----:B------:R-:W-:Y:S01]  /*06a0*/  IMAD R5, R6, R7, RZ ;  /* 0x0000000706057224 */ /* 0x000fe200078e02ff */
[----:B------:R-:W-:-:S03]  /*06b0*/  IABS R6, R12 ;  /* 0x0000000c00067213 */ /* 0x000fc60000000000 */
[----:B------:R-:W-:-:S04]  /*06c0*/  IMAD.HI.U32 R2, R3, R5, R2 ;  /* 0x0000000503027227 */ /* 0x000fc800078e0002 */
[----:B------:R-:W-:Y:S01]  /*06d0*/  IMAD.MOV.U32 R3, RZ, RZ, R4 ;  /* 0x000000ffff037224 */ /* 0x000fe200078e0004 */
[----:B------:R-:W-:Y:S01]  /*06e0*/  LOP3.LUT R4, R88, 0x80, RZ, 0xc0, !PT ;  /* 0x0000008058047812 */ /* 0x000fe200078ec0ff */
[----:B------:R-:W-:Y:S02]  /*06f0*/  IMAD.MOV R0, RZ, RZ, -R6 ;  /* 0x000000ffff007224 */ /* 0x000fe400078e0a06 */
[----:B------:R-:W-:Y:S01]  /*0700*/  IMAD.HI.U32 R2, R2, R3, RZ ;  /* 0x0000000302027227 */ /* 0x000fe200078e00ff */
[----:B------:R-:W1:Y:S03]  /*0710*/  I2F.RP R6, R20 ;  /* 0x0000001400067306 */ /* 0x000e660000209400 */
[----:B------:R-:W-:-:S05]  /*0720*/  IMAD R0, R2, R0, R3 ;  /* 0x0000000002007224 */ /* 0x000fca00078e0203 */
[----:B------:R-:W-:Y:S01]  /*0730*/  ISETP.GT.U32.AND P1, PT, R7, R0, PT ;  /* 0x000000000700720c */ /* 0x000fe20003f24070 */
[----:B------:R-:W2:Y:S08]  /*0740*/  I2F.RP R3, R25 ;  /* 0x0000001900037306 */ /* 0x000eb00000209400 */
[----:B-1----:R-:W1:Y:S04]  /*0750*/  MUFU.RCP R6, R6 ;  /* 0x0000000600067308 */ /* 0x002e680000001000 */
[----:B------:R-:W-:-:S02]  /*0760*/  @!P1 IMAD.IADD R0, R0, 0x1, -R7 ;  /* 0x0000000100009824 */ /* 0x000fc400078e0a07 */
[----:B------:R-:W-:Y:S01]  /*0770*/  @!P1 VIADD R2, R2, 0x1 ;  /* 0x0000000102029836 */ /* 0x000fe20000000000 */
[----:B------:R-:W-:Y:S01]  /*0780*/  ISETP.NE.AND P1, PT, R12, RZ, PT ;  /* 0x000000ff0c00720c */ /* 0x000fe20003f25270 */
[----:B--2---:R-:W2:Y:S01]  /*0790*/  MUFU.RCP R3, R3 ;  /* 0x0000000300037308 */ /* 0x004ea20000001000 */
[----:B------:R-:W-:Y:S01]  /*07a0*/  ISETP.GE.U32.AND P0, PT, R0, R7, PT ;  /* 0x000000070000720c */ /* 0x000fe20003f06070 */
[----:B------:R-:W-:Y:S01]  /*07b0*/  IMAD.SHL.U32 R7, R111, 0x80, RZ ;  /* 0x000000806f077824 */ /* 0x000fe200078e00ff */
[----:B------:R-:W-:-:S04]  /*07c0*/  LOP3.LUT R0, R17, R12, RZ, 0x3c, !PT ;  /* 0x0000000c11007212 */ /* 0x000fc800078e3cff */
[----:B------:R-:W-:Y:S01]  /*07d0*/  ISETP.GE.AND P2, PT, R0, RZ, PT ;  /* 0x000000ff0000720c */ /* 0x000fe20003f46270 */
[----:B-1----:R-:W-:Y:S01]  /*07e0*/  VIADD R5, R6, 0xffffffe ;  /* 0x0ffffffe06057836 */ /* 0x002fe20000000000 */
[----:B------:R-:W-:Y:S01]  /*07f0*/  LEA.HI R9, R4, R7, RZ, 0x1b ;  /* 0x0000000704097211 */ /* 0x000fe200078fd8ff */
[C---:B------:R-:W-:Y:S01]  /*0800*/  IMAD.SHL.U32 R4, R88.reuse, 0x4, RZ ;  /* 0x0000000458047824 */ /* 0x040fe200078e00ff */
[----:B------:R-:W-:-:S03]  /*0810*/  LOP3.LUT R0, R88, 0xc0, RZ, 0xc0, !PT ;  /* 0x000000c058007812 */ /* 0x000fc600078ec0ff */
[----:B------:R-:W-:Y:S01]  /*0820*/  @P0 VIADD R2, R2, 0x1 ;  /* 0x0000000102020836 */ /* 0x000fe20000000000 */
[----:B------:R-:W1:Y:S01]  /*0830*/  F2I.FTZ.U32.TRUNC.NTZ R5, R5 ;  /* 0x0000000500057305 */ /* 0x000e62000021f000 */
[----:B------:R-:W-:Y:S01]  /*0840*/  LOP3.LUT R7, R4, 0x7c, RZ, 0xc0, !PT ;  /* 0x0000007c04077812 */ /* 0x000fe200078ec0ff */
[----:B--2---:R-:W-:Y:S01]  /*0850*/  VIADD R3, R3, 0xffffffe ;  /* 0x0ffffffe03037836 */ /* 0x004fe20000000000 */
[----:B------:R-:W-:Y:S01]  /*0860*/  SHF.R.U32.HI R6, RZ, 0x6, R88 ;  /* 0x00000006ff067819 */ /* 0x000fe20000011658 */
[----:B------:R-:W-:Y:S02]  /*0870*/  IMAD.MOV.U32 R14, RZ, RZ, R2 ;  /* 0x000000ffff0e7224 */ /* 0x000fe400078e0002 */
[----:B------:R-:W-:Y:S01]  /*0880*/  IMAD R11, R0, 0x2, R7 ;  /* 0x00000002000b7824 */ /* 0x000fe200078e0207 */
[----:B------:R-:W-:Y:S01]  /*0890*/  SGXT.U32 R7, R6, 0x2 ;  /* 0x000000020607781a */ /* 0x000fe20000000000 */
[----:B------:R-:W-:Y:S01]  /*08a0*/  @!P2 IMAD.MOV R14, RZ, RZ, -R14 ;  /* 0x000000ffff0ea224 */ /* 0x000fe200078e0a0e */
[----:B------:R-:W-:Y:S01]  /*08b0*/  @!P1 LOP3.LUT R14, RZ, R12, RZ, 0x33, !PT ;  /* 0x0000000cff0e9212 */ /* 0x000fe200078e33ff */
[----:B------:R-:W2:Y:S01]  /*08c0*/  F2I.FTZ.U32.TRUNC.NTZ R3, R3 ;  /* 0x0000000300037305 */ /* 0x000ea2000021f000 */
[----:B------:R-:W-:Y:S01]  /*08d0*/  SHF.R.U32.HI R0, RZ, 0x2, R0 ;  /* 0x00000002ff007819 */ /* 0x000fe20000011600 */
[----:B------:R-:W-:-:S02]  /*08e0*/  IMAD.MOV.U32 R4, RZ, RZ, RZ ;  /* 0x000000ffff047224 */ /* 0x000fc400078e00ff */
[----:B------:R-:W-:Y:S01]  /*08f0*/  IMAD.SHL.U32 R70, R14, 0x40, RZ ;  /* 0x000000400e467824 */ /* 0x000fe200078e00ff */
[----:B------:R-:W-:Y:S01]  /*0900*/  LOP3.LUT R11, R11, R0, RZ, 0x3c, !PT ;  /* 0x000000000b0b7212 */ /* 0x000fe200078e3cff */
[--C-:B-1----:R-:W-:Y:S02]  /*0910*/  IMAD.MOV R13, RZ, RZ, -R5.reuse ;  /* 0x000000ffff0d7224 */ /* 0x102fe400078e0a05 */
[----:B------:R-:W-:Y:S01]  /*0920*/  IMAD.SHL.U32 R2, R88, 0x10, RZ ;  /* 0x0000001058027824 */ /* 0x000fe200078e00ff */
[----:B------:R-:W-:Y:S01]  /*0930*/  LOP3.LUT R7, R70, R7, RZ, 0xfc, !PT ;  /* 0x0000000746077212 */ /* 0x000fe200078efcff */
[----:B------:R-:W-:Y:S01]  /*0940*/  IMAD R13, R13, R20, RZ ;  /* 0x000000140d0d7224 */ /* 0x000fe200078e02ff */
[----:B------:R-:W-:Y:S02]  /*0950*/  LOP3.LUT R66, R11, 0x2000, R66, 0xf8, !PT ;  /* 0x000020000b427812 */ /* 0x000fe400078ef842 */
[----:B------:R-:W-:Y:S01]  /*0960*/  LOP3.LUT R19, R7, 0x3c, RZ, 0xfc, !PT ;  /* 0x0000003c07137812 */ /* 0x000fe200078efcff */
[----:B------:R-:W-:Y:S01]  /*0970*/  IMAD.HI.U32 R4, R5, R13, R4 ;  /* 0x0000000d05047227 */ /* 0x000fe200078e0004 */
[----:B------:R-:W-:-:S02]  /*0980*/  IABS R13, R7 ;  /* 0x00000007000d7213 */ /* 0x000fc40000000000 */
[C---:B------:R-:W-:Y:S01]  /*0990*/  LOP3.LUT R16, R7.reuse, 0x4, RZ, 0xfc, !PT ;  /* 0x0000000407107812 */ /* 0x040fe200078efcff */
[----:B--2---:R-:W-:Y:S01]  /*09a0*/  IMAD.MOV R6, RZ, RZ, -R3 ;  /* 0x000000ffff067224 */ /* 0x004fe200078e0a03 */
[----:B------:R-:W-:Y:S01]  /*09b0*/  LOP3.LUT R2, R2, 0x70, RZ, 0xc0, !PT ;  /* 0x0000007002027812 */ /* 0x000fe200078ec0ff */
[----:B------:R-:W-:Y:S01]  /*09c0*/  IMAD.HI.U32 R0, R4, R13, RZ ;  /* 0x0000000d04007227 */ /* 0x000fe200078e00ff */
[----:B------:R-:W-:Y:S02]  /*09d0*/  IABS R11, R19 ;  /* 0x00000013000b7213 */ /* 0x000fe40000000000 */
[----:B------:R-:W-:Y:S01]  /*09e0*/  IABS R15, R16 ;  /* 0x00000010000f7213 */ /* 0x000fe20000000000 */
[----:B------:R-:W-:Y:S01]  /*09f0*/  IMAD.IADD R68, R2, 0x1, R9 ;  /* 0x0000000102447824 */ /* 0x000fe200078e0209 */
[C---:B------:R-:W-:Y:S01]  /*0a00*/  LOP3.LUT R18, R7.reuse, 0x8, RZ, 0xfc, !PT ;  /* 0x0000000807127812 */ /* 0x040fe200078efcff */
[----:B------:R-:W-:Y:S01]  /*0a10*/  IMAD.MOV.U32 R2, RZ, RZ, RZ ;  /* 0x000000ffff027224 */ /* 0x000fe200078e00ff */
[----:B------:R-:W-:Y:S01]  /*0a20*/  ISETP.GE.AND P6, PT, R16, RZ, PT ;  /* 0x000000ff1000720c */ /* 0x000fe20003fc6270 */
[----:B------:R-:W-:Y:S01]  /*0a30*/  IMAD R9, R6, R25, RZ ;  /* 0x0000001906097224 */ /* 0x000fe200078e02ff */
[----:B------:R-:W-:Y:S01]  /*0a40*/  ISETP.GE.AND P2, PT, R18, RZ, PT ;  /* 0x000000ff1200720c */ /* 0x000fe20003f46270 */
[----:B------:R-:W-:Y:S01]  /*0a50*/  IMAD.HI.U32 R5, R4, R11, RZ ;  /* 0x0000000b04057227 */ /* 0x000fe200078e00ff */
[----:B------:R-:W-:-:S02]  /*0a60*/  LOP3.LUT R24, R7, 0x24, RZ, 0xfc, !PT ;  /* 0x0000002407187812 */ /* 0x000fc400078efcff */
[C---:B------:R-:W-:Y:S01]  /*0a70*/  LOP3.LUT R26, R7.reuse, 0x28, RZ, 0xfc, !PT ;  /* 0x00000028071a7812 */ /* 0x040fe200078efcff */
[----:B------:R-:W-:Y:S01]  /*0a80*/  IMAD.MOV R6, RZ, RZ, -R0 ;  /* 0x000000ffff067224 */ /* 0x000fe200078e0a00 */
[----:B------:R-:W-:Y:S01]  /*0a90*/  IABS R23, R24 ;  /* 0x0000001800177213 */ /* 0x000fe20000000000 */
[----:B------:R-:W-:Y:S01]  /*0aa0*/  IMAD.HI.U32 R0, R4, R15, RZ ;  /* 0x0000000f04007227 */ /* 0x000fe200078e00ff */
[C---:B------:R-:W-:Y:S02]  /*0ab0*/  LOP3.LUT R28, R7.reuse, 0x2c, RZ, 0xfc, !PT ;  /* 0x0000002c071c7812 */ /* 0x040fe400078efcff */
[----:B------:R-:W-:Y:S01]  /*0ac0*/  LOP3.LUT R29, R7, 0x30, RZ, 0xfc, !PT ;  /* 0x00000030071d7812 */ /* 0x000fe200078efcff */
[----:B------:R-:W-:Y:S01]  /*0ad0*/  IMAD.HI.U32 R2, R3, R9, R2 ;  /* 0x0000000903027227 */ /* 0x000fe200078e0002 */
[----:B------:R-:W-:Y:S02]  /*0ae0*/  IABS R9, R18 ;  /* 0x0000001200097213 */ /* 0x000fe40000000000 */
[C---:B------:R-:W-:Y:S01]  /*0af0*/  LOP3.LUT R30, R7.reuse, 0x34, RZ, 0xfc, !PT ;  /* 0x00000034071e7812 */ /* 0x040fe200078efcff */
[----:B------:R-:W-:Y:S01]  /*0b00*/  IMAD.MOV R8, RZ, RZ, -R5 ;  /* 0x000000ffff087224 */ /* 0x000fe200078e0a05 */
[C---:B------:R-:W-:Y:S01]  /*0b10*/  LOP3.LUT R22, R7.reuse, 0x38, RZ, 0xfc, !PT ;  /* 0x0000003807167812 */ /* 0x040fe200078efcff */
[C---:B------:R-:W-:Y:S01]  /*0b20*/  IMAD R3, R20.reuse, R6, R13 ;  /* 0x0000000614037224 */ /* 0x040fe200078e020d */
[----:B------:R-:W-:Y:S01]  /*0b30*/  IABS R27, R30 ;  /* 0x0000001e001b7213 */ /* 0x000fe20000000000 */
[----:B------:R-:W-:Y:S01]  /*0b40*/  IMAD.MOV R5, RZ, RZ, -R14 ;  /* 0x000000ffff057224 */ /* 0x000fe200078e0a0e */
[C---:B------:R-:W-:Y:S01]  /*0b50*/  LOP3.LUT R14, R7.reuse, 0x14, RZ, 0xfc, !PT ;  /* 0x00000014070e7812 */ /* 0x040fe200078efcff */
[----:B------:R-:W-:Y:S01]  /*0b60*/  IMAD.MOV R6, RZ, RZ, -R0 ;  /* 0x000000ffff067224 */ /* 0x000fe200078e0a00 */
[----:B------:R-:W-:Y:S01]  /*0b70*/  ISETP.GT.U32.AND P0, PT, R20, R3, PT ;  /* 0x000000031400720c */ /* 0x000fe20003f04070 */
[----:B------:R-:W-:Y:S01]  /*0b80*/  IMAD R0, R12, R5, R17 ;  /* 0x000000050c007224 */ /* 0x000fe200078e0211 */
[----:B------:R-:W-:Y:S01]  /*0b90*/  LOP3.LUT R12, R7, 0xc, RZ, 0xfc, !PT ;  /* 0x0000000c070c7812 */ /* 0x000fe200078efcff */
[C---:B------:R-:W-:Y:S01]  /*0ba0*/  IMAD R5, R20.reuse, R6, R15 ;  /* 0x0000000614057224 */ /* 0x040fe200078e020f */
[----:B------:R-:W-:Y:S01]  /*0bb0*/  IABS R15, R14 ;  /* 0x0000000e000f7213 */ /* 0x000fe20000000000 */
[----:B------:R-:W-:Y:S01]  /*0bc0*/  IMAD R11, R20, R8, R11 ;  /* 0x00000008140b7224 */ /* 0x000fe200078e020b */
[----:B------:R-:W-:Y:S01]  /*0bd0*/  IABS R13, R12 ;  /* 0x0000000c000d7213 */ /* 0x000fe20000000000 */
[----:B------:R-:W-:Y:S01]  /*0be0*/  IMAD.HI.U32 R6, R4, R9, RZ ;  /* 0x0000000904067227 */ /* 0x000fe200078e00ff */
[----:B------:R-:W-:-:S02]  /*0bf0*/  ISETP.GT.U32.AND P1, PT, R20, R5, PT ;  /* 0x000000051400720c */ /* 0x000fc40003f24070 */
[----:B------:R-:W-:Y:S01]  /*0c00*/  ISETP.GT.U32.AND P3, PT, R20, R11, PT ;  /* 0x0000000b1400720c */ /* 0x000fe20003f64070 */
[----:B------:R-:W-:Y:S01]  /*0c10*/  IMAD.IADD R0, R10, 0x1, R0 ;  /* 0x000000010a007824 */ /* 0x000fe200078e0200 */
[----:B------:R-:W-:Y:S01]  /*0c20*/  LOP3.LUT R10, R7, 0x10, RZ, 0xfc, !PT ;  /* 0x00000010070a7812 */ /* 0x000fe200078efcff */
[----:B------:R-:W-:Y:S02]  /*0c30*/  IMAD.MOV R6, RZ, RZ, -R6 ;  /* 0x000000ffff067224 */ /* 0x000fe400078e0a06 */
[----:B------:R-:W-:-:S04]  /*0c40*/  IMAD.HI.U32 R8, R4, R13, RZ ;  /* 0x0000000d04087227 */ /* 0x000fc800078e00ff */
[C---:B------:R-:W-:Y:S01]  /*0c50*/  IMAD R6, R20.reuse, R6, R9 ;  /* 0x0000000614067224 */ /* 0x040fe200078e0209 */
[----:B------:R-:W-:Y:S01]  /*0c60*/  IABS R9, R10 ;  /* 0x0000000a00097213 */ /* 0x000fe20000000000 */
[----:B------:R-:W-:Y:S02]  /*0c70*/  @!P1 IMAD.IADD R5, R5, 0x1, -R20 ;  /* 0x0000000105059824 */ /* 0x000fe400078e0a14 */
[----:B------:R-:W-:Y:S02]  /*0c80*/  IMAD.MOV R8, RZ, RZ, -R8 ;  /* 0x000000ffff087224 */ /* 0x000fe400078e0a08 */
[--C-:B------:R-:W-:Y:S01]  /*0c90*/  @!P0 IMAD.IADD R3, R3, 0x1, -R20.reuse ;  /* 0x0000000103038824 */ /* 0x100fe200078e0a14 */
[C---:B------:R-:W-:Y:S01]  /*0ca0*/  ISETP.GT.U32.AND P5, PT, R20.reuse, R5, PT ;  /* 0x000000051400720c */ /* 0x040fe20003fa4070 */
[C---:B------:R-:W-:Y:S01]  /*0cb0*/  IMAD R8, R20.reuse, R8, R13 ;  /* 0x0000000814087224 */ /* 0x040fe200078e020d */
[----:B------:R-:W-:Y:S01]  /*0cc0*/  ISETP.GE.AND P0, PT, R19, RZ, PT ;  /* 0x000000ff1300720c */ /* 0x000fe20003f06270 */
[----:B------:R-:W-:Y:S01]  /*0cd0*/  IMAD.MOV.U32 R13, RZ, RZ, R9 ;  /* 0x000000ffff0d7224 */ /* 0x000fe200078e0009 */
[----:B------:R-:W-:Y:S01]  /*0ce0*/  ISETP.GT.U32.AND P4, PT, R20, R3, PT ;  /* 0x000000031400720c */ /* 0x000fe20003f84070 */
[----:B------:R-:W-:Y:S01]  /*0cf0*/  @!P3 IMAD.IADD R11, R11, 0x1, -R20 ;  /* 0x000000010b0bb824 */ /* 0x000fe200078e0a14 */
[----:B------:R-:W-:Y:S01]  /*0d00*/  ISETP.GE.AND P3, PT, R7, RZ, PT ;  /* 0x000000ff0700720c */ /* 0x000fe20003f66270 */
[----:B------:R-:W-:-:S03]  /*0d10*/  IMAD.HI.U32 R9, R4, R13, RZ ;  /* 0x0000000d04097227 */ /* 0x000fc600078e00ff */
[----:B------:R-:W-:Y:S01]  /*0d20*/  ISETP.GT.U32.AND P1, PT, R20, R11, PT ;  /* 0x0000000b1400720c */ /* 0x000fe20003f24070 */
[----:B------:R-:W-:Y:S02]  /*0d30*/  IMAD.MOV R9, RZ, RZ, -R9 ;  /* 0x000000ffff097224 */ /* 0x000fe400078e0a09 */
[----:B------:R-:W-:Y:S02]  /*0d40*/  IMAD R111, R0, 0x80, R111 ;  /* 0x00000080006f7824 */ /* 0x000fe400078e026f */
[--C-:B------:R-:W-:Y:S01]  /*0d50*/  @!P5 IMAD.IADD R5, R5, 0x1, -R20.reuse ;  /* 0x000000010505d824 */ /* 0x100fe200078e0a14 */
[----:B------:R-:W-:Y:S01]  /*0d60*/  ISETP.GE.AND P5, PT, R10, RZ, PT ;  /* 0x000000ff0a00720c */ /* 0x000fe20003fa6270 */
[C---:B------:R-:W-:Y:S01]  /*0d70*/  IMAD R0, R20.reuse, R9, R13 ;  /* 0x0000000914007224 */ /* 0x040fe200078e020d */
[----:B------:R-:W-:Y:S01]  /*0d80*/  LOP3.LUT R9, R7, 0x18, RZ, 0xfc, !PT ;  /* 0x0000001807097812 */ /* 0x000fe200078efcff */
[--C-:B------:R-:W-:Y:S01]  /*0d90*/  @!P4 IMAD.IADD R3, R3, 0x1, -R20.reuse ;  /* 0x000000010303c824 */ /* 0x100fe200078e0a14 */
[C---:B------:R-:W-:Y:S01]  /*0da0*/  ISETP.GT.U32.AND P4, PT, R20.reuse, R6, PT ;  /* 0x000000061400720c */ /* 0x040fe20003f84070 */
[----:B------:R-:W-:Y:S01]  /*0db0*/  @!P6 IMAD.MOV R5, RZ, RZ, -R5 ;  /* 0x000000ffff05e224 */ /* 0x000fe200078e0a05 */
[C---:B------:R-:W-:Y:S01]  /*0dc0*/  ISETP.GT.U32.AND P6, PT, R20.reuse, R0, PT ;  /* 0x000000001400720c */ /* 0x040fe20003fc4070 */
[----:B------:R-:W-:Y:S01]  /*0dd0*/  @!P1 IMAD.IADD R11, R11, 0x1, -R20 ;  /* 0x000000010b0b9824 */ /* 0x000fe200078e0a14 */
[----:B------:R-:W-:Y:S01]  /*0de0*/  ISETP.GT.U32.AND P1, PT, R20, R8, PT ;  /* 0x000000081400720c */ /* 0x000fe20003f24070 */
[----:B------:R-:W-:-:S04]  /*0df0*/  IMAD.HI.U32 R10, R4, R15, RZ ;  /* 0x0000000f040a7227 */ /* 0x000fc800078e00ff */
[----:B------:R-:W-:Y:S01]  /*0e00*/  IMAD.MOV.U32 R19, RZ, RZ, R11 ;  /* 0x000000ffff137224 */ /* 0x000fe200078e000b */
[----:B------:R-:W-:Y:S01]  /*0e10*/  LOP3.LUT R11, R7, 0x1c, RZ, 0xfc, !PT ;  /* 0x0000001c070b7812 */ /* 0x000fe200078efcff */
[----:B------:R-:W-:Y:S02]  /*0e20*/  IMAD.MOV R10, RZ, RZ, -R10 ;  /* 0x000000ffff0a7224 */ /* 0x000fe400078e0a0a */
[--C-:B------:R-:W-:Y:S01]  /*0e30*/  @!P4 IMAD.IADD R6, R6, 0x1, -R20.reuse ;  /* 0x000000010606c824 */ /* 0x100fe200078e0a14 */
[----:B------:R-:W-:Y:S01]  /*0e40*/  IABS R17, R11 ;  /* 0x0000000b00117213 */ /* 0x000fe20000000000 */
[--C-:B------:R-:W-:Y:S01]  /*0e50*/  @!P6 IMAD.IADD R0, R0, 0x1, -R20.reuse ;  /* 0x000000010000e824 */ /* 0x100fe200078e0a14 */
[----:B------:R-:W-:Y:S01]  /*0e60*/  ISETP.GE.AND P4, PT, R14, RZ, PT ;  /* 0x000000ff0e00720c */ /* 0x000fe20003f86270 */
[----:B------:R-:W-:Y:S01]  /*0e70*/  @!P1 IMAD.IADD R8, R8, 0x1, -R20 ;  /* 0x0000000108089824 */ /* 0x000fe200078e0a14 */
[C---:B------:R-:W-:Y:S01]  /*0e80*/  ISETP.GT.U32.AND P1, PT, R20.reuse, R6, PT ;  /* 0x000000061400720c */ /* 0x040fe20003f24070 */
[----:B------:R-:W-:Y:S01]  /*0e90*/  @!P0 IMAD.MOV R19, RZ, RZ, -R19 ;  /* 0x000000ffff138224 */ /* 0x000fe200078e0a13 */
[C---:B------:R-:W-:Y:S01]  /*0ea0*/  ISETP.GT.U32.AND P6, PT, R20.reuse, R0, PT ;  /* 0x000000001400720c */ /* 0x040fe20003fc4070 */
[C---:B------:R-:W-:Y:S01]  /*0eb0*/  IMAD R10, R20.reuse, R10, R15 ;  /* 0x0000000a140a7224 */ /* 0x040fe200078e020f */
[----:B------:R-:W-:Y:S01]  /*0ec0*/  ISETP.GT.U32.AND P0, PT, R20, R8, PT ;  /* 0x000000081400720c */ /* 0x000fe20003f04070 */
[----:B------:R-:W-:Y:S01]  /*0ed0*/  @!P3 IMAD.MOV R3, RZ, RZ, -R3 ;  /* 0x000000ffff03b224 */ /* 0x000fe200078e0a03 */
[----:B------:R-:W-:Y:S01]  /*0ee0*/  IABS R15, R9 ;  /* 0x00000009000f7213 */ /* 0x000fe20000000000 */
[----:B------:R-:W-:Y:S01]  /*0ef0*/  IMAD.HI.U32 R13, R4, R23, RZ ;  /* 0x00000017040d7227 */ /* 0x000fe200078e00ff */
[----:B------:R-:W-:-:S02]  /*0f00*/  ISETP.GE.AND P3, PT, R12, RZ, PT ;  /* 0x000000ff0c00720c */ /* 0x000fc40003f66270 */
[----:B------:R-:W-:Y:S01]  /*0f10*/  LOP3.LUT R12, R7, 0x20, RZ, 0xfc, !PT ;  /* 0x00000020070c7812 */ /* 0x000fe200078efcff */
[----:B------:R-:W-:Y:S02]  /*0f20*/  IMAD.MOV R18, RZ, RZ, -R13 ;  /* 0x000000ffff127224 */ /* 0x000fe400078e0a0d */
[--C-:B------:R-:W-:Y:S01]  /*0f30*/  @!P1 IMAD.IADD R6, R6, 0x1, -R20.reuse ;  /* 0x0000000106069824 */ /* 0x100fe200078e0a14 */
[----:B------:R-:W-:Y:S01]  /*0f40*/  ISETP.GE.AND P1, PT, R9, RZ, PT ;  /* 0x000000ff0900720c */ /* 0x000fe20003f26270 */
[----:B------:R-:W-:Y:S01]  /*0f50*/  @!P6 IMAD.IADD R0, R0, 0x1, -R20 ;  /* 0x000000010000e824 */ /* 0x000fe200078e0a14 */
[----:B------:R-:W-:Y:S01]  /*0f60*/  ISETP.GT.U32.AND P6, PT, R20, R10, PT ;  /* 0x0000000a1400720c */ /* 0x000fe20003fc4070 */
[----:B------:R-:W-:Y:S01]  /*0f70*/  IMAD.HI.U32 R9, R4, R15, RZ ;  /* 0x0000000f04097227 */ /* 0x000fe200078e00ff */
[----:B------:R-:W-:-:S03]  /*0f80*/  IABS R21, R12 ;  /* 0x0000000c00157213 */ /* 0x000fc60000000000 */
[----:B------:R-:W-:Y:S01]  /*0f90*/  @!P0 IMAD.IADD R8, R8, 0x1, -R20 ;  /* 0x0000000108088824 */ /* 0x000fe200078e0a14 */
[----:B------:R-:W-:Y:S01]  /*0fa0*/  ISETP.GE.AND P0, PT, R11, RZ, PT ;  /* 0x000000ff0b00720c */ /* 0x000fe20003f06270 */
[----:B------:R-:W-:-:S04]  /*0fb0*/  IMAD.HI.U32 R11, R4, R17, RZ ;  /* 0x00000011040b7227 */ /* 0x000fc800078e00ff */
[----:B------:R-:W-:Y:S02]  /*0fc0*/  IMAD.MOV R9, RZ, RZ, -R9 ;  /* 0x000000ffff097224 */ /* 0x000fe400078e0a09 */
[----:B------:R-:W-:Y:S02]  /*0fd0*/  IMAD.MOV R14, RZ, RZ, -R11 ;  /* 0x000000ffff0e7224 */ /* 0x000fe400078e0a0b */
[----:B------:R-:W-:Y:S02]  /*0fe0*/  IMAD R11, R20, R9, R15 ;  /* 0x00000009140b7224 */ /* 0x000fe400078e020f */
[----:B------:R-:W-:Y:S02]  /*0ff0*/  @!P6 IMAD.IADD R10, R10, 0x1, -R20 ;  /* 0x000000010a0ae824 */ /* 0x000fe400078e0a14 */
[----:B------:R-:W-:Y:S01]  /*1000*/  @!P2 IMAD.MOV R6, RZ, RZ, -R6 ;  /* 0x000000ffff06a224 */ /* 0x000fe200078e0a06 */
[----:B------:R-:W-:Y:S01]  /*1010*/  ISETP.GT.U32.AND P6, PT, R20, R11, PT ;  /* 0x0000000b1400720c */ /* 0x000fe20003fc4070 */
[----:B------:R-:W-:Y:S01]  /*1020*/  @!P3 IMAD.MOV R8, RZ, RZ, -R8 ;  /* 0x000000ffff08b224 */ /* 0x000fe200078e0a08 */
[----:B------:R-:W-:Y:S01]  /*1030*/  ISETP.GE.AND P2, PT, R12, RZ, PT ;  /* 0x000000ff0c00720c */ /* 0x000fe20003f46270 */
[----:B------:R-:W-:Y:S01]  /*1040*/  IMAD.HI.U32 R12, R4, R21, RZ ;  /* 0x00000015040c7227 */ /* 0x000fe200078e00ff */
[----:B------:R-:W-:-:S03]  /*1050*/  ISETP.GT.U32.AND P3, PT, R20, R10, PT ;  /* 0x0000000a1400720c */ /* 0x000fc60003f64070 */
[----:B------:R-:W-:Y:S02]  /*1060*/  IMAD.MOV R16, RZ, RZ, -R12 ;  /* 0x000000ffff107224 */ /* 0x000fe400078e0a0c */
[C---:B------:R-:W-:Y:S01]  /*1070*/  IMAD R12, R20.reuse, R14, R17 ;  /* 0x0000000e140c7224 */ /* 0x040fe200078e0211 */
[----:B------:R-:W-:Y:S01]  /*1080*/  IABS R17, R26 ;  /* 0x0000001a00117213 */ /* 0x000fe20000000000 */
[----:B------:R-:W-:Y:S01]  /*1090*/  IMAD R13, R20, R16, R21 ;  /* 0x00000010140d7224 */ /* 0x000fe200078e0215 */
[----:B------:R-:W-:Y:S01]  /*10a0*/  IABS R21, R28 ;  /* 0x0000001c00157213 */ /* 0x000fe20000000000 */
[----:B------:R-:W-:Y:S02]  /*10b0*/  @!P6 IMAD.IADD R11, R11, 0x1, -R20 ;  /* 0x000000010b0be824 */ /* 0x000fe400078e0a14 */
[----:B------:R-:W-:-:S03]  /*10c0*/  IMAD.HI.U32 R9, R4, R17, RZ ;  /* 0x0000001104097227 */ /* 0x000fc600078e00ff */
[C---:B------:R-:W-:Y:S01]  /*10d0*/  ISETP.GT.U32.AND P6, PT, R20.reuse, R11, PT ;  /* 0x0000000b1400720c */ /* 0x040fe20003fc4070 */
[----:B------:R-:W-:Y:S02]  /*10e0*/  IMAD.MOV R16, RZ, RZ, -R9 ;  /* 0x000000ffff107224 */ /* 0x000fe400078e0a09 */
[----:B------:R-:W-:Y:S02]  /*10f0*/  IMAD.MOV.U32 R9, RZ, RZ, R0 ;  /* 0x000000ffff097224 */ /* 0x000fe400078e0000 */
[C---:B------:R-:W-:Y:S01]  /*1100*/  IMAD R14, R20.reuse, R18, R23 ;  /* 0x00000012140e7224 */ /* 0x040fe200078e0217 */
[----:B------:R-:W-:Y:S01]  /*1110*/  IABS R23, R29 ;  /* 0x0000001d00177213 */ /* 0x000fe20000000000 */
[----:B------:R-:W-:Y:S01]  /*1120*/  @!P5 IMAD.MOV R9, RZ, RZ, -R9 ;  /* 0x000000ffff09d224 */ /* 0x000fe200078e0a09 */
[----:B------:R-:W-:Y:S01]  /*1130*/  ISETP.GT.U32.AND P5, PT, R20, R12, PT ;  /* 0x0000000c1400720c */ /* 0x000fe20003fa4070 */
[----:B------:R-:W-:Y:S01]  /*1140*/  @!P3 IMAD.IADD R10, R10, 0x1, -R20 ;  /* 0x000000010a0ab824 */ /* 0x000fe200078e0a14 */
[----:B------:R-:W-:Y:S01]  /*1150*/  ISETP.GT.U32.AND P3, PT, R20, R13, PT ;  /* 0x0000000d1400720c */ /* 0x000fe20003f64070 */
[----:B------:R-:W-:-:S04]  /*1160*/  IMAD.HI.U32 R15, R4, R21, RZ ;  /* 0x00000015040f7227 */ /* 0x000fc800078e00ff */
[--C-:B------:R-:W-:Y:S01]  /*1170*/  @!P6 IMAD.IADD R11, R11, 0x1, -R20.reuse ;  /* 0x000000010b0be824 */ /* 0x100fe200078e0a14 */
[C---:B------:R-:W-:Y:S01]  /*1180*/  ISETP.GT.U32.AND P6, PT, R20.reuse, R14, PT ;  /* 0x0000000e1400720c */ /* 0x040fe20003fc4070 */
[----:B------:R-:W-:Y:S02]  /*1190*/  IMAD.MOV R0, RZ, RZ, -R15 ;  /* 0x000000ffff007224 */ /* 0x000fe400078e0a0f */
[----:B------:R-:W-:Y:S02]  /*11a0*/  IMAD R15, R20, R16, R17 ;  /* 0x00000010140f7224 */ /* 0x000fe400078e0211 */
[--C-:B------:R-:W-:Y:S02]  /*11b0*/  @!P5 IMAD.IADD R12, R12, 0x1, -R20.reuse ;  /* 0x000000010c0cd824 */ /* 0x100fe400078e0a14 */
[----:B------:R-:W-:Y:S01]  /*11c0*/  @!P3 IMAD.IADD R13, R13, 0x1, -R20 ;  /* 0x000000010d0db824 */ /* 0x000fe200078e0a14 */
[C---:B------:R-:W-:Y:S01]  /*11d0*/  ISETP.GT.U32.AND P5, PT, R20.reuse, R15, PT ;  /* 0x0000000f1400720c */ /* 0x040fe20003fa4070 */
[C---:B------:R-:W-:Y:S01]  /*11e0*/  IMAD R16, R20.reuse, R0, R21 ;  /* 0x0000000014107224 */ /* 0x040fe200078e0215 */
[----:B------:R-:W-:Y:S01]  /*11f0*/  ISETP.GT.U32.AND P3, PT, R20, R12, PT ;  /* 0x0000000c1400720c */ /* 0x000fe20003f64070 */
[----:B------:R-:W-:Y:S01]  /*1200*/  IMAD.HI.U32 R0, R4, R23, RZ ;  /* 0x0000001704007227 */ /* 0x000fe200078e00ff */
[----:B------:R-:W-:-:S03]  /*1210*/  IABS R21, R22 ;  /* 0x0000001600157213 */ /* 0x000fc60000000000 */
[----:B------:R-:W-:Y:S01]  /*1220*/  @!P6 IMAD.IADD R14, R14, 0x1, -R20 ;  /* 0x000000010e0ee824 */ /* 0x000fe200078e0a14 */
[C---:B------:R-:W-:Y:S01]  /*1230*/  ISETP.GT.U32.AND P6, PT, R20.reuse, R13, PT ;  /* 0x0000000d1400720c */ /* 0x040fe20003fc4070 */
[----:B------:R-:W-:Y:S02]  /*1240*/  IMAD.MOV R0, RZ, RZ, -R0 ;  /* 0x000000ffff007224 */ /* 0x000fe400078e0a00 */
[----:B------:R-:W-:Y:S01]  /*1250*/  @!P4 IMAD.MOV R10, RZ, RZ, -R10 ;  /* 0x000000ffff0ac224 */ /* 0x000fe200078e0a0a */
[C---:B------:R-:W-:Y:S01]  /*1260*/  ISETP.GT.U32.AND P4, PT, R20.reuse, R14, PT ;  /* 0x0000000e1400720c */ /* 0x040fe20003f84070 */
[----:B------:R-:W-:Y:S01]  /*1270*/  IMAD R7, R20, R0, R23 ;  /* 0x0000000014077224 */ /* 0x000fe200078e0217 */
[----:B------:R-:W-:Y:S01]  /*1280*/  IABS R0, R111 ;  /* 0x0000006f00007213 */ /* 0x000fe20000000000 */
[----:B------:R-:W-:Y:S02]  /*1290*/  @!P5 IMAD.IADD R15, R15, 0x1, -R20 ;  /* 0x000000010f0fd824 */ /* 0x000fe400078e0a14 */
[----:B------:R-:W-:-:S03]  /*12a0*/  IMAD.HI.U32 R17, R4, R27, RZ ;  /* 0x0000001b04117227 */ /* 0x000fc600078e00ff */
[----:B------:R-:W-:Y:S01]  /*12b0*/  ISETP.GT.U32.AND P5, PT, R20, R15, PT ;  /* 0x0000000f1400720c */ /* 0x000fe20003fa4070 */
[--C-:B------:R-:W-:Y:S01]  /*12c0*/  @!P3 IMAD.IADD R12, R12, 0x1, -R20.reuse ;  /* 0x000000010c0cb824 */ /* 0x100fe200078e0a14 */
[C---:B------:R-:W-:Y:S01]  /*12d0*/  ISETP.GT.U32.AND P3, PT, R20.reuse, R16, PT ;  /* 0x000000101400720c */ /* 0x040fe20003f64070 */
[----:B------:R-:W-:Y:S01]  /*12e0*/  @!P6 IMAD.IADD R13, R13, 0x1, -R20 ;  /* 0x000000010d0de824 */ /* 0x000fe200078e0a14 */
[----:B------:R-:W-:Y:S01]  /*12f0*/  ISETP.GT.U32.AND P6, PT, R20, R7, PT ;  /* 0x000000071400720c */ /* 0x000fe20003fc4070 */
[----:B------:R-:W-:Y:S02]  /*1300*/  IMAD.MOV R17, RZ, RZ, -R17 ;  /* 0x000000ffff117224 */ /* 0x000fe400078e0a11 */
[----:B------:R-:W-:-:S04]  /*1310*/  IMAD.HI.U32 R4, R4, R21, RZ ;  /* 0x0000001504047227 */ /* 0x000fc800078e00ff */
[----:B------:R-:W-:Y:S02]  /*1320*/  IMAD R17, R20, R17, R27 ;  /* 0x0000001114117224 */ /* 0x000fe400078e021b */
[----:B------:R-:W-:Y:S02]  /*1330*/  IMAD.MOV R4, RZ, RZ, -R4 ;  /* 0x000000ffff047224 */ /* 0x000fe400078e0a04 */
[----:B------:R-:W-:Y:S01]  /*1340*/  @!P4 IMAD.IADD R14, R14, 0x1, -R20 ;  /* 0x000000010e0ec824 */ /* 0x000fe200078e0a14 */
[C---:B------:R-:W-:Y:S01]  /*1350*/  ISETP.GT.U32.AND P4, PT, R20.reuse, R17, PT ;  /* 0x000000111400720c */ /* 0x040fe20003f84070 */
[----:B------:R-:W-:Y:S01]  /*1360*/  IMAD R18, R20, R4, R21 ;  /* 0x0000000414127224 */ /* 0x000fe200078e0215 */
[----:B------:R-:W-:Y:S01]  /*1370*/  LOP3.LUT R4, RZ, R151, RZ, 0x33, !PT ;  /* 0x00000097ff047212 */ /* 0x000fe200078e33ff */
[----:B------:R-:W-:-:S04]  /*1380*/  IMAD.HI.U32 R2, R2, R0, RZ ;  /* 0x0000000002027227 */ /* 0x000fc800078e00ff */
[--C-:B------:R-:W-:Y:S01]  /*1390*/  @!P3 IMAD.IADD R16, R16, 0x1, -R20.reuse ;  /* 0x000000011010b824 */ /* 0x100fe200078e0a14 */
[----:B------:R-:W-:Y:S01]  /*13a0*/  ISETP.GE.AND P3, PT, R24, RZ, PT ;  /* 0x000000ff1800720c */ /* 0x000fe20003f66270 */
[--C-:B------:R-:W-:Y:S01]  /*13b0*/  @!P5 IMAD.IADD R15, R15, 0x1, -R20.reuse ;  /* 0x000000010f0fd824 */ /* 0x100fe200078e0a14 */
[----:B------:R-:W-:Y:S01]  /*13c0*/  ISETP.GT.U32.AND P5, PT, R20, R18, PT ;  /* 0x000000121400720c */ /* 0x000fe20003fa4070 */
[----:B------:R-:W-:Y:S01]  /*13d0*/  @!P6 IMAD.IADD R7, R7, 0x1, -R20 ;  /* 0x000000010707e824 */ /* 0x000fe200078e0a14 */
[----:B------:R-:W-:Y:S01]  /*13e0*/  ISETP.GE.AND P6, PT, R26, RZ, PT ;  /* 0x000000ff1a00720c */ /* 0x000fe20003fc6270 */
[----:B------:R-:W-:Y:S02]  /*13f0*/  IMAD.MOV R2, RZ, RZ, -R2 ;  /* 0x000000ffff027224 */ /* 0x000fe400078e0a02 */
[----:B------:R-:W-:Y:S01]  /*1400*/  @!P1 IMAD.MOV R11, RZ, RZ, -R11 ;  /* 0x000000ffff0b9224 */ /* 0x000fe200078e0a0b */
[C---:B------:R-:W-:Y:S01]  /*1410*/  ISETP.GT.U32.AND P1, PT, R20.reuse, R16, PT ;  /* 0x000000101400720c */ /* 0x040fe20003f24070 */
[----:B------:R-:W-:Y:S01]  /*1420*/  @!P0 IMAD.MOV R12, RZ, RZ, -R12 ;  /* 0x000000ffff0c8224 */ /* 0x000fe200078e0a0c */
[----:B------:R-:W-:Y:S01]  /*1430*/  ISETP.GT.U32.AND P0, PT, R20, R7, PT ;  /* 0x000000071400720c */ /* 0x000fe20003f04070 */
[----:B------:R-:W-:-:S02]  /*1440*/  IMAD R2, R25, R2, R0 ;  /* 0x0000000219027224 */ /* 0x000fc400078e0200 */
[--C-:B------:R-:W-:Y:S02]  /*1450*/  @!P4 IMAD.IADD R17, R17, 0x1, -R20.reuse ;  /* 0x000000011111c824 */ /* 0x100fe400078e0a14 */
[----:B------:R-:W-:Y:S01]  /*1460*/  @!P5 IMAD.IADD R18, R18, 0x1, -R20 ;  /* 0x000000011212d824 */ /* 0x000fe200078e0a14 */
[----:B------:R-:W-:Y:S01]  /*1470*/  ISETP.GT.U32.AND P4, PT, R25, R2, PT ;  /* 0x000000021900720c */ /* 0x000fe20003f84070 */
[----:B------:R-:W-:Y:S01]  /*1480*/  @!P3 IMAD.MOV R14, RZ, RZ, -R14 ;  /* 0x000000ffff0eb224 */ /* 0x000fe200078e0a0e */
[----:B------:R-:W-:Y:S01]  /*1490*/  ISETP.GT.U32.AND P5, PT, R20, R17, PT ;  /* 0x000000111400720c */ /* 0x000fe20003fa4070 */
[----:B------:R-:W-:Y:S02]  /*14a0*/  IMAD R21, R126, 0x2, R189 ;  /* 0x000000027e157824 */ /* 0x000fe400078e02bd */
[--C-:B------:R-:W-:Y:S01]  /*14b0*/  @!P1 IMAD.IADD R16, R16, 0x1, -R20.reuse ;  /* 0x0000000110109824 */ /* 0x100fe200078e0a14 */
[----:B------:R-:W-:Y:S01]  /*14c0*/  ISETP.GE.AND P1, PT, R29, RZ, PT ;  /* 0x000000ff1d00720c */ /* 0x000fe20003f26270 */
[----:B------:R-:W-:Y:S01]  /*14d0*/  @!P0 IMAD.IADD R7, R7, 0x1, -R20 ;  /* 0x0000000107078824 */ /* 0x000fe200078e0a14 */
[----:B------:R-:W-:Y:S01]  /*14e0*/  ISETP.GE.AND P0, PT, R30, RZ, PT ;  /* 0x000000ff1e00720c */ /* 0x000fe20003f06270 */
[----:B------:R-:W-:Y:S01]  /*14f0*/  @!P2 IMAD.MOV R13, RZ, RZ, -R13 ;  /* 0x000000ffff0da224 */ /* 0x000fe200078e0a0d */
[----:B------:R-:W-:Y:S01]  /*1500*/  ISETP.GT.U32.AND P2, PT, R20, R18, PT ;  /* 0x000000121400720c */ /* 0x000fe20003f44070 */
[----:B------:R-:W-:-:S02]  /*1510*/  IMAD R23, R126, 0x2, R21 ;  /* 0x000000027e177824 */ /* 0x000fc400078e0215 */
[----:B------:R-:W-:Y:S01]  /*1520*/  @!P4 IMAD.IADD R2, R2, 0x1, -R25 ;  /* 0x000000010202c824 */ /* 0x000fe200078e0a19 */
[----:B------:R-:W-:Y:S01]  /*1530*/  ISETP.GE.AND P4, PT, R28, RZ, PT ;  /* 0x000000ff1c00720c */ /* 0x000fe20003f86270 */
[----:B------:R-:W-:Y:S01]  /*1540*/  @!P5 IMAD.IADD R17, R17, 0x1, -R20 ;  /* 0x000000011111d824 */ /* 0x000fe200078e0a14 */
[----:B------:R-:W-:Y:S01]  /*1550*/  ISETP.GE.AND P5, PT, R22, RZ, PT ;  /* 0x000000ff1600720c */ /* 0x000fe20003fa6270 */
[----:B------:R-:W-:Y:S01]  /*1560*/  IMAD R29, R126, 0x2, R23 ;  /* 0x000000027e1d7824 */ /* 0x000fe200078e0217 */
[----:B------:R-:W-:Y:S01]  /*1570*/  ISETP.GT.U32.AND P3, PT, R25, R2, PT ;  /* 0x000000021900720c */ /* 0x000fe20003f64070 */
[----:B------:R-:W-:Y:S01]  /*1580*/  @!P1 IMAD.MOV R7, RZ, RZ, -R7 ;  /* 0x000000ffff079224 */ /* 0x000fe200078e0a07 */
[----:B------:R-:W-:Y:S01]  /*1590*/  ISETP.GE.AND P1, PT, R111, RZ, PT ;  /* 0x000000ff6f00720c */ /* 0x000fe20003f26270 */
[----:B------:R-:W-:Y:S01]  /*15a0*/  @!P0 IMAD.MOV R17, RZ, RZ, -R17 ;  /* 0x000000ffff118224 */ /* 0x000fe200078e0a11 */
[----:B------:R-:W-:Y:S01]  /*15b0*/  ISETP.NE.AND P0, PT, R150, RZ, PT ;  /* 0x000000ff9600720c */ /* 0x000fe20003f05270 */
[----:B------:R-:W-:-:S02]  /*15c0*/  IMAD R31, R126, 0x2, R29 ;  /* 0x000000027e1f7824 */ /* 0x000fc400078e021d */
[----:B------:R-:W-:Y:S01]  /*15d0*/  @!P2 IMAD.IADD R18, R18, 0x1, -R20 ;  /* 0x000000011212a824 */ /* 0x000fe200078e0a14 */
[----:B------:R-:W-:Y:S01]  /*15e0*/  ISETP.GT.AND P2, PT, R92, 0x3f, PT ;  /* 0x0000003f5c00780c */ /* 0x000fe20003f44270 */
[----:B------:R-:W-:Y:S02]  /*15f0*/  IMAD R33, R126, 0x2, R31 ;  /* 0x000000027e217824 */ /* 0x000fe400078e021f */
[----:B------:R-:W-:Y:S01]  /*1600*/  @!P6 IMAD.MOV R15, RZ, RZ, -R15 ;  /* 0x000000ffff0fe224 */ /* 0x000fe200078e0a0f */
[----:B------:R-:W-:Y:S01]  /*1610*/  SEL R0, RZ, 0x4, !P2 ;  /* 0x00000004ff007807 */ /* 0x000fe20005000000 */
[----:B------:R-:W-:Y:S01]  /*1620*/  @!P3 IMAD.IADD R2, R2, 0x1, -R25 ;  /* 0x000000010202b824 */ /* 0x000fe200078e0a19 */
[----:B------:R-:W-:Y:S01]  /*1630*/  ISETP.NE.AND P2, PT, R151, RZ, PT ;  /* 0x000000ff9700720c */ /* 0x000fe20003f45270 */
[----:B------:R-:W-:Y:S01]  /*1640*/  @!P4 IMAD.MOV R16, RZ, RZ, -R16 ;  /* 0x000000ffff10c224 */ /* 0x000fe200078e0a10 */
[----:B------:R-:W-:Y:S01]  /*1650*/  ISETP.GE.AND P3, PT, R109, R124, PT ;  /* 0x0000007c6d00720c */ /* 0x000fe20003f66270 */
[----:B------:R-:W-:Y:S01]  /*1660*/  @!P1 IMAD.MOV R2, RZ, RZ, -R2 ;  /* 0x000000ffff029224 */ /* 0x000fe200078e0a02 */
[----:B------:R-:W-:Y:S01]  /*1670*/  @!P0 LOP3.LUT R2, RZ, R150, RZ, 0x33, !PT ;  /* 0x00000096ff028212 */ /* 0x000fe200078e33ff */
[----:B------:R-:W-:Y:S01]  /*1680*/  @!P5 IMAD.MOV R18, RZ, RZ, -R18 ;  /* 0x000000ffff12d224 */ /* 0x000fe200078e0a12 */
[----:B------:R-:W-:Y:S01]  /*1690*/  SEL R94, R4, R3, !P2 ;  /* 0x00000003045e7207 */ /* 0x000fe20005000000 */
[----:B------:R-:W-:Y:S01]  /*16a0*/  IMAD R35, R126, 0x2, R33 ;  /* 0x000000027e237824 */ /* 0x000fe200078e0221 */
[----:B------:R-:W-:Y:S01]  /*16b0*/  SEL R96, R4, R5, !P2 ;  /* 0x0000000504607207 */ /* 0x000fe20005000000 */
[----:B------:R-:W-:Y:S01]  /*16c0*/  IMAD R76, R2, R125, RZ ;  /* 0x0000007d024c7224 */ /* 0x000fe200078e02ff */
[----:B------:R-:W-:Y:S01]  /*16d0*/  SEL R98, R4, R6, !P2 ;  /* 0x0000000604627207 */ /* 0x000fe20005000000 */
[----:B------:R-:W-:Y:S01]  /*16e0*/  IMAD R37, R126, 0x2, R35 ;  /* 0x000000027e257824 */ /* 0x000fe200078e0223 */
[----:B------:R-:W-:Y:S01]  /*16f0*/  SEL R100, R4, R8, !P2 ;  /* 0x0000000804647207 */ /* 0x000fe20005000000 */
[----:B------:R-:W-:Y:S01]  /*1700*/  IMAD.SHL.U32 R125, R76, 0x4, RZ ;  /* 0x000000044c7d7824 */ /* 0x000fe200078e00ff */
[----:B------:R-:W-:Y:S01]  /*1710*/  SEL R102, R4, R9, !P2 ;  /* 0x0000000904667207 */ /* 0x000fe20005000000 */
[----:B------:R-:W-:Y:S01]  /*1720*/  IMAD R3, R126, 0x2, R37 ;  /* 0x000000027e037824 */ /* 0x000fe200078e0225 */
[----:B------:R-:W-:Y:S01]  /*1730*/  SEL R104, R4, R10, !P2 ;  /* 0x0000000a04687207 */ /* 0x000fe20005000000 */
[----:B------:R-:W-:Y:S01]  /*1740*/  IMAD R94, R94, UR5, RZ ;  /* 0x000000055e5e7c24 */ /* 0x000fe2000f8e02ff */
[----:B------:R-:W-:Y:S01]  /*1750*/  SEL R106, R4, R11, !P2 ;  /* 0x0000000b046a7207 */ /* 0x000fe20005000000 */
[----:B------:R-:W-:Y:S01]  /*1760*/  IMAD R5, R126, 0x2, R3 ;  /* 0x000000027e057824 */ /* 0x000fe200078e0203 */
[C---:B------:R-:W-:Y:S01]  /*1770*/  SEL R108, R4.reuse, R12, !P2 ;  /* 0x0000000c046c7207 */ /* 0x040fe20005000000 */
[----:B------:R-:W-:Y:S01]  /*1780*/  IMAD.SHL.U32 R22, R193, 0x4, RZ ;  /* 0x00000004c1167824 */ /* 0x000fe200078e00ff */
[----:B------:R-:W-:Y:S01]  /*1790*/  SEL R110, R4, R13, !P2 ;  /* 0x0000000d046e7207 */ /* 0x000fe20005000000 */
[----:B------:R-:W-:Y:S01]  /*17a0*/  IMAD R96, R96, UR5, RZ ;  /* 0x0000000560607c24 */ /* 0x000fe2000f8e02ff */
[----:B------:R-:W-:Y:S01]  /*17b0*/  SEL R182, R4, R14, !P2 ;  /* 0x0000000e04b67207 */ /* 0x000fe20005000000 */
[----:B------:R-:W-:Y:S01]  /*17c0*/  IMAD R98, R98, UR5, RZ ;  /* 0x0000000562627c24 */ /* 0x000fe2000f8e02ff */
[----:B------:R-:W-:Y:S01]  /*17d0*/  SEL R183, R4, R15, !P2 ;  /* 0x0000000f04b77207 */ /* 0x000fe20005000000 */
[----:B------:R-:W-:Y:S01]  /*17e0*/  IMAD R100, R100, UR5, RZ ;  /* 0x0000000564647c24 */ /* 0x000fe2000f8e02ff */
[----:B------:R-:W-:Y:S01]  /*17f0*/  SEL R184, R4, R16, !P2 ;  /* 0x0000001004b87207 */ /* 0x000fe20005000000 */
[----:B------:R-:W-:Y:S01]  /*1800*/  IMAD R102, R102, UR5, RZ ;  /* 0x0000000566667c24 */ /* 0x000fe2000f8e02ff */
[----:B------:R-:W-:Y:S01]  /*1810*/  SEL R185, R4, R7, !P2 ;  /* 0x0000000704b97207 */ /* 0x000fe20005000000 */
[----:B------:R-:W-:Y:S01]  /*1820*/  IMAD R7, R126, 0x2, R5 ;  /* 0x000000027e077824 */ /* 0x000fe200078e0205 */
[----:B------:R-:W-:Y:S01]  /*1830*/  SEL R186, R4, R17, !P2 ;  /* 0x0000001104ba7207 */ /* 0x000fe20005000000 */
[----:B------:R-:W-:Y:S01]  /*1840*/  IMAD R104, R104, UR5, RZ ;  /* 0x0000000568687c24 */ /* 0x000fe2000f8e02ff */
[----:B------:R-:W-:Y:S01]  /*1850*/  SEL R187, R4, R18, !P2 ;  /* 0x0000001204bb7207 */ /* 0x000fe20005000000 */
[----:B------:R-:W-:Y:S01]  /*1860*/  IMAD R9, R126, 0x2, R7 ;  /* 0x000000027e097824 */ /* 0x000fe200078e0207 */
[----:B------:R-:W-:Y:S01]  /*1870*/  SEL R188, R4, R19, !P2 ;  /* 0x0000001304bc7207 */ /* 0x000fe20005000000 */
[----:B------:R-:W-:Y:S01]  /*1880*/  IMAD R106, R106, UR5, RZ ;  /* 0x000000056a6a7c24 */ /* 0x000fe2000f8e02ff */
[----:B------:R-:W-:Y:S01]  /*1890*/  ISETP.GE.AND P2, PT, R97, R124, PT ;  /* 0x0000007c6100720c */ /* 0x000fe20003f46270 */
[----:B------:R-:W-:Y:S01]  /*18a0*/  IMAD R11, R126, 0x2, R9 ;  /* 0x000000027e0b7824 */ /* 0x000fe200078e0209 */
[----:B------:R-:W-:Y:S01]  /*18b0*/  IADD3 R155, P1, R62, UR10, RZ ;  /* 0x0000000a3e9b7c10 */ /* 0x000fe2000ff3e0ff */
[----:B------:R-:W-:Y:S01]  /*18c0*/  IMAD R108, R108, UR5, RZ ;  /* 0x000000056c6c7c24 */ /* 0x000fe2000f8e02ff */
[----:B------:R-:W-:Y:S01]  /*18d0*/  SEL R4, R0, RZ, !P2 ;  /* 0x000000ff00047207 */ /* 0x000fe20005000000 */
[----:B------:R-:W-:Y:S01]  /*18e0*/  IMAD R13, R126, 0x2, R11 ;  /* 0x000000027e0d7824 */ /* 0x000fe200078e020b */
[----:B------:R-:W-:Y:S01]  /*18f0*/  LEA.HI.X.SX32 R57, R90, UR11, 0x2, P1 ;  /* 0x0000000b5a397c11 */ /* 0x000fe200088f16ff */
[----:B------:R-:W-:Y:S01]  /*1900*/  IMAD R110, R110, UR5, RZ ;  /* 0x000000056e6e7c24 */ /* 0x000fe2000f8e02ff */
[----:B------:R-:W-:Y:S01]  /*1910*/  IADD3 R158, P1, R125, UR8, RZ ;  /* 0x000000087d9e7c10 */ /* 0x000fe2000ff3e0ff */
[----:B------:R-:W-:Y:S01]  /*1920*/  IMAD R15, R126, 0x2, R13 ;  /* 0x000000027e0f7824 */ /* 0x000fe200078e020d */
[----:B------:R-:W-:Y:S01]  /*1930*/  ISETP.NE.U32.AND P6, PT, R4, RZ, PT ;  /* 0x000000ff0400720c */ /* 0x000fe20003fc5070 */
[----:B------:R-:W-:Y:S01]  /*1940*/  IMAD R182, R182, UR5, RZ ;  /* 0x00000005b6b67c24 */ /* 0x000fe2000f8e02ff */
[----:B------:R-:W-:Y:S01]  /*1950*/  LEA.HI.X.SX32 R4, R76, UR9, 0x2, P1 ;  /* 0x000000094c047c11 */ /* 0x000fe200088f16ff */
[C---:B------:R-:W-:Y:S01]  /*1960*/  IMAD R17, R126.reuse, 0x2, R15 ;  /* 0x000000027e117824 */ /* 0x040fe200078e020f */
[-C--:B------:R-:W-:Y:S01]  /*1970*/  LEA R24, P1, R21, R158.reuse, 0x2 ;  /* 0x0000009e15187211 */ /* 0x080fe200078210ff */
[----:B------:R-:W-:Y:S01]  /*1980*/  IMAD R183, R183, UR5, RZ ;  /* 0x00000005b7b77c24 */ /* 0x000fe2000f8e02ff */
[----:B------:R-:W-:Y:S01]  /*1990*/  LEA R26, P2, R23, R158, 0x2 ;  /* 0x0000009e171a7211 */ /* 0x000fe200078410ff */
[----:B------:R-:W-:Y:S01]  /*19a0*/  IMAD R19, R126, 0x2, R17 ;  /* 0x000000027e137824 */ /* 0x000fe200078e0211 */
[----:B------:R-:W-:Y:S01]  /*19b0*/  LEA.HI.X.SX32 R25, R21, R4, 0x2, P1 ;  /* 0x0000000415197211 */ /* 0x000fe200008f16ff */
[----:B------:R-:W-:Y:S01]  /*19c0*/  IMAD R184, R184, UR5, RZ ;  /* 0x00000005b8b87c24 */ /* 0x000fe2000f8e02ff */
[----:B------:R-:W-:Y:S01]  /*19d0*/  LEA R28, P1, R29, R158, 0x2 ;  /* 0x0000009e1d1c7211 */ /* 0x000fe200078210ff */
[C---:B------:R-:W-:Y:S01]  /*19e0*/  IMAD R47, R126.reuse, 0x2, R19 ;  /* 0x000000027e2f7824 */ /* 0x040fe200078e0213 */
[----:B------:R-:W-:Y:S01]  /*19f0*/  LEA.HI.X.SX32 R27, R23, R4, 0x2, P2 ;  /* 0x00000004171b7211 */ /* 0x000fe200010f16ff */
        /* <DEDUP_REMOVED lines=14> */
[----:B------:R-:W-:Y:S01]  /*1ae0*/  IMAD.SHL.U32 R18, R191, 0x4, RZ ;  /* 0x00000004bf127824 */ /* 0x000fe200078e00ff */
[----:B------:R-:W-:Y:S01]  /*1af0*/  LEA.HI.X.SX32 R175, R35, R4, 0x2, P2 ;  /* 0x0000000423af7211 */ /* 0x000fe200010f16ff */
[----:B------:R-:W-:Y:S01]  /*1b00*/  IMAD.SHL.U32 R16, R189, 0x4, RZ ;  /* 0x00000004bd107824 */ /* 0x000fe200078e00ff */
[----:B------:R-:W-:Y:S01]  /*1b10*/  LEA R166, P2, R3, R158, 0x2 ;  /* 0x0000009e03a67211 */ /* 0x000fe200078410ff */
[----:B------:R-:W-:Y:S01]  /*1b20*/  VIADD R221, R68, UR7 ;  /* 0x0000000744dd7c36 */ /* 0x000fe20008000000 */
[----:B------:R-:W-:Y:S01]  /*1b30*/  LEA.HI.X.SX32 R169, R37, R4, 0x2, P1 ;  /* 0x0000000425a97211 */ /* 0x000fe200008f16ff */
[----:B------:R-:W-:Y:S01]  /*1b40*/  VIADD R211, R66, UR7 ;  /* 0x0000000742d37c36 */ /* 0x000fe20008000000 */
[----:B------:R-:W-:-:S02]  /*1b50*/  LEA R160, P1, R5, R158, 0x2 ;  /* 0x0000009e05a07211 */ /* 0x000fc400078210ff */
[----:B------:R-:W-:Y:S02]  /*1b60*/  LEA.HI.X.SX32 R167, R3, R4, 0x2, P2 ;  /* 0x0000000403a77211 */ /* 0x000fe400010f16ff */
[----:B------:R-:W-:Y:S02]  /*1b70*/  LEA R32, P2, R7, R158, 0x2 ;  /* 0x0000009e07207211 */ /* 0x000fe400078410ff */
[----:B------:R-:W-:Y:S02]  /*1b80*/  LEA.HI.X.SX32 R161, R5, R4, 0x2, P1 ;  /* 0x0000000405a17211 */ /* 0x000fe400008f16ff */
[----:B------:R-:W-:Y:S02]  /*1b90*/  LEA R34, P1, R9, R158, 0x2 ;  /* 0x0000009e09227211 */ /* 0x000fe400078210ff */
[----:B------:R-:W-:Y:S02]  /*1ba0*/  LEA.HI.X.SX32 R33, R7, R4, 0x2, P2 ;  /* 0x0000000407217211 */ /* 0x000fe400010f16ff */
        /* <DEDUP_REMOVED lines=28> */
[----:B------:R-:W-:Y:S02]  /*1d70*/  SEL R20, R0, RZ, !P3 ;  /* 0x000000ff00147207 */ /* 0x000fe40005800000 */
[----:B------:R-:W-:Y:S02]  /*1d80*/  IADD3 R162, P2, R60, R158, RZ ;  /* 0x0000009e3ca27210 */ /* 0x000fe40007f5e0ff */
[----:B------:R-:W-:-:S02]  /*1d90*/  LEA.HI.X.SX32 R165, R99, R4, 0x2, P1 ;  /* 0x0000000463a57211 */ /* 0x000fc400008f16ff */
[----:B------:R-:W-:Y:S01]  /*1da0*/  ISETP.NE.U32.AND P4, PT, R20, RZ, PT ;  /* 0x000000ff1400720c */ /* 0x000fe20003f85070 */
[----:B------:R-:W-:Y:S01]  /*1db0*/  IMAD.SHL.U32 R20, R195, 0x4, RZ ;  /* 0x00000004c3147824 */ /* 0x000fe200078e00ff */
[----:B------:R-:W-:Y:S02]  /*1dc0*/  IADD3 R54, P1, R58, R158, RZ ;  /* 0x0000009e3a367210 */ /* 0x000fe40007f3e0ff */
[----:B------:R-:W-:Y:S02]  /*1dd0*/  LEA.HI.X.SX32 R163, R201, R4, 0x2, P2 ;  /* 0x00000004c9a37211 */ /* 0x000fe400010f16ff */
[----:B------:R-:W-:Y:S02]  /*1de0*/  IADD3 R112, P2, R56, R158, RZ ;  /* 0x0000009e38707210 */ /* 0x000fe40007f5e0ff */
[----:B------:R-:W-:Y:S02]  /*1df0*/  LEA.HI.X.SX32 R55, R199, R4, 0x2, P1 ;  /* 0x00000004c7377211 */ /* 0x000fe400008f16ff */
[----:B------:R-:W-:-:S02]  /*1e00*/  ISETP.GE.AND P5, PT, R64, R124, PT ;  /* 0x0000007c4000720c */ /* 0x000fc40003fa6270 */
[----:B------:R-:W-:Y:S01]  /*1e10*/  LEA R114, P1, R94, R155, 0x2 ;  /* 0x0000009b5e727211 */ /* 0x000fe200078210ff */
[----:B------:R-:W-:Y:S01]  /*1e20*/  @!PT LDS RZ, [RZ] ;  /* 0x00000000fffff984 */ /* 0x000fe20000000800 */
[----:B------:R-:W-:Y:S01]  /*1e30*/  @!PT LDS RZ, [RZ] ;  /* 0x00000000fffff984 */ /* 0x000fe20000000800 */
[----:B------:R-:W-:Y:S01]  /*1e40*/  @!PT LDS RZ, [RZ] ;  /* 0x00000000fffff984 */ /* 0x000fe20000000800 */
[----:B------:R1:W-:Y:S01]  /*1e50*/  LDGSTS.E [R221], desc[UR14][R180.64], P4 ;  /* 0x00000000b4dd7fae */ /* 0x0003e2000a12184e */
[----:B------:R-:W-:Y:S02]  /*1e60*/  LEA.HI.X.SX32 R113, R197, R4, 0x2, P2 ;  /* 0x00000004c5717211 */ /* 0x000fe400010f16ff */
[-C--:B------:R-:W-:Y:S01]  /*1e70*/  IADD3 R118, P2, R20, R158.reuse, RZ ;  /* 0x0000009e14767210 */ /* 0x080fe20007f5e0ff */
[----:B------:R2:W-:Y:S01]  /*1e80*/  LDGSTS.E [R221+0x8], desc[UR14][R178.64], P6 ;  /* 0x00008000b2dd7fae */ /* 0x0005e2000b12184e */
[----:B------:R-:W-:Y:S02]  /*1e90*/  SEL R8, R0, RZ, !P5 ;  /* 0x000000ff00087207 */ /* 0x000fe40006800000 */
[----:B------:R-:W-:Y:S02]  /*1ea0*/  LEA.HI.X.SX32 R115, R94, R57, 0x2, P1 ;  /* 0x000000395e737211 */ /* 0x000fe400008f16ff */
[----:B------:R-:W-:-:S02]  /*1eb0*/  IADD3 R116, P5, R22, R158, RZ ;  /* 0x0000009e16747210 */ /* 0x000fc40007fbe0ff */
[-C--:B------:R-:W-:Y:S02]  /*1ec0*/  LEA R120, P1, R96, R155.reuse, 0x2 ;  /* 0x0000009b60787211 */ /* 0x080fe400078210ff */
[-C--:B------:R-:W-:Y:S02]  /*1ed0*/  LEA.HI.X.SX32 R119, R195, R4.reuse, 0x2, P2 ;  /* 0x00000004c3777211 */ /* 0x080fe400010f16ff */
[----:B------:R-:W-:Y:S02]  /*1ee0*/  LEA R122, P2, R98, R155, 0x2 ;  /* 0x0000009b627a7211 */ /* 0x000fe400078410ff */
[----:B------:R-:W-:Y:S02]  /*1ef0*/  LEA.HI.X.SX32 R117, R193, R4, 0x2, P5 ;  /* 0x00000004c1757211 */ /* 0x000fe400028f16ff */
[----:B------:R-:W-:Y:S02]  /*1f00*/  LEA.HI.X.SX32 R121, R96, R57, 0x2, P1 ;  /* 0x0000003960797211 */ /* 0x000fe400008f16ff */
[----:B------:R-:W-:-:S02]  /*1f10*/  LEA R128, P5, R100, R155, 0x2 ;  /* 0x0000009b64807211 */ /* 0x000fc400078a10ff */
[----:B------:R-:W-:Y:S02]  /*1f20*/  LEA R130, P1, R102, R155, 0x2 ;  /* 0x0000009b66827211 */ /* 0x000fe400078210ff */
[----:B------:R-:W-:Y:S02]  /*1f30*/  LEA.HI.X.SX32 R123, R98, R57, 0x2, P2 ;  /* 0x00000039627b7211 */ /* 0x000fe400010f16ff */
[----:B------:R-:W-:Y:S02]  /*1f40*/  LEA R132, P2, R104, R155, 0x2 ;  /* 0x0000009b68847211 */ /* 0x000fe400078410ff */
[-C--:B------:R-:W-:Y:S02]  /*1f50*/  LEA.HI.X.SX32 R129, R100, R57.reuse, 0x2, P5 ;  /* 0x0000003964817211 */ /* 0x080fe400028f16ff */
        /* <DEDUP_REMOVED lines=8> */
[C---:B------:R-:W-:Y:S02]  /*1fe0*/  LEA R142, P1, R183.reuse, R155, 0x2 ;  /* 0x0000009bb78e7211 */ /* 0x040fe400078210ff */
        /* <DEDUP_REMOVED lines=8> */
[----:B------:R-:W-:Y:S02]  /*2070*/  ISETP.GE.AND P3, PT, R95, R124, PT ;  /* 0x0000007c5f00720c */ /* 0x000fe40003f66270 */
[-C--:B------:R-:W-:Y:S02]  /*2080*/  LEA.HI.X.SX32 R147, R185, R57.reuse, 0x2, P5 ;  /* 0x00000039b9937211 */ /* 0x080fe400028f16ff */
[----:B------:R-:W-:-:S02]  /*2090*/  LEA.HI.X.SX32 R149, R186, R57, 0x2, P1 ;  /* 0x00000039ba957211 */ /* 0x000fc400008f16ff */
[-C--:B------:R-:W-:Y:S02]  /*20a0*/  ISETP.GE.AND P5, PT, R93, R124.reuse, PT ;  /* 0x0000007c5d00720c */ /* 0x080fe40003fa6270 */
[----:B------:R-:W-:Y:S02]  /*20b0*/  LEA R154, P1, R188, R155, 0x2 ;  /* 0x0000009bbc9a7211 */ /* 0x000fe400078210ff */
[-C--:B------:R-:W-:Y:S02]  /*20c0*/  LEA.HI.X.SX32 R153, R187, R57.reuse, 0x2, P2 ;  /* 0x00000039bb997211 */ /* 0x080fe400010f16ff */
[----:B------:R-:W-:Y:S02]  /*20d0*/  SEL R6, R0, RZ, !P3 ;  /* 0x000000ff00067207 */ /* 0x000fe40005800000 */
[----:B------:R-:W-:Y:S02]  /*20e0*/  ISETP.GE.AND P2, PT, R91, R124, PT ;  /* 0x0000007c5b00720c */ /* 0x000fe40003f46270 */
[----:B------:R-:W-:-:S02]  /*20f0*/  LEA.HI.X.SX32 R155, R188, R57, 0x2, P1 ;  /* 0x00000039bc9b7211 */ /* 0x000fc400008f16ff */
[----:B------:R-:W-:Y:S02]  /*2100*/  SEL R2, R0, RZ, !P5 ;  /* 0x000000ff00027207 */ /* 0x000fe40006800000 */
[----:B------:R-:W-:Y:S02]  /*2110*/  ISETP.NE.U32.AND P3, PT, R6, RZ, PT ;  /* 0x000000ff0600720c */ /* 0x000fe40003f65070 */
[----:B------:R-:W-:Y:S02]  /*2120*/  ISETP.GE.AND P1, PT, R89, R124, PT ;  /* 0x0000007c5900720c */ /* 0x000fe40003f26270 */
[-C--:B------:R-:W-:Y:S02]  /*2130*/  IADD3 R156, P5, R18, R158.reuse, RZ ;  /* 0x0000009e129c7210 */ /* 0x080fe40007fbe0ff */
[----:B------:R-:W-:Y:S02]  /*2140*/  SEL R3, R0, RZ, !P2 ;  /* 0x000000ff00037207 */ /* 0x000fe40005000000 */
[----:B------:R-:W-:-:S02]  /*2150*/  IADD3 R158, P2, R16, R158, RZ ;  /* 0x0000009e109e7210 */ /* 0x000fc40007f5e0ff */
[----:B------:R-:W-:Y:S02]  /*2160*/  SEL R5, R0, RZ, !P1 ;  /* 0x000000ff00057207 */ /* 0x000fe40004800000 */
[----:B------:R-:W-:Y:S01]  /*2170*/  ISETP.NE.U32.AND P1, PT, R2, RZ, PT ;  /* 0x000000ff0200720c */ /* 0x000fe20003f25070 */
[----:B------:R3:W-:Y:S01]  /*2180*/  LDGSTS.E [R221+0x4000], desc[UR14][R176.64], P3 ;  /* 0x04000000b0dd7fae */ /* 0x0007e2000992184e */
[----:B------:R-:W-:Y:S02]  /*2190*/  LEA.HI.X.SX32 R159, R189, R4, 0x2, P2 ;  /* 0x00000004bd9f7211 */ /* 0x000fe400010f16ff */
[----:B------:R-:W-:Y:S02]  /*21a0*/  ISETP.NE.U32.AND P2, PT, R3, RZ, PT ;  /* 0x000000ff0300720c */ /* 0x000fe40003f45070 */
[----:B------:R-:W-:Y:S02]  /*21b0*/  ISETP.GE.AND P4, PT, R87, R124, PT ;  /* 0x0000007c5700720c */ /* 0x000fe40003f86270 */
[----:B------:R-:W-:-:S02]  /*21c0*/  LOP3.LUT R14, R68, 0x10, RZ, 0x3c, !PT ;  /* 0x00000010440e7812 */ /* 0x000fc400078e3cff */
[----:B------:R-:W-:Y:S02]  /*21d0*/  LEA.HI.X.SX32 R157, R191, R4, 0x2, P5 ;  /* 0x00000004bf9d7211 */ /* 0x000fe400028f16ff */
[-C--:B------:R-:W-:Y:S01]  /*21e0*/  ISETP.GE.AND P6, PT, R85, R124.reuse, PT ;  /* 0x0000007c5500720c */ /* 0x080fe20003fc6270 */
[----:B------:R-:W-:Y:S01]  /*21f0*/  VIADD R219, R14, UR7 ;  /* 0x000000070edb7c36 */ /* 0x000fe20008000000 */
[C---:B------:R-:W-:Y:S01]  /*2200*/  SEL R2, R0.reuse, RZ, !P4 ;  /* 0x000000ff00027207 */ /* 0x040fe20006000000 */
[----:B------:R4:W-:Y:S01]  /*2210*/  LDGSTS.E [R221+0x4008], desc[UR14][R174.64], P1 ;  /* 0x04008000aedd7fae */ /* 0x0009e2000892184e */
[----:B------:R-:W-:Y:S02]  /*2220*/  ISETP.NE.U32.AND P5, PT, R5, RZ, PT ;  /* 0x000000ff0500720c */ /* 0x000fe40003fa5070 */
[----:B------:R-:W-:Y:S01]  /*2230*/  ISETP.GE.AND P4, PT, R83, R124, PT ;  /* 0x0000007c5300720c */ /* 0x000fe20003f86270 */
[----:B------:R5:W-:Y:S01]  /*2240*/  LDGSTS.E [R219], desc[UR14][R172.64], P2 ;  /* 0x00000000acdb7fae */ /* 0x000be2000912184e */
[----:B------:R-:W-:-:S02]  /*2250*/  SEL R3, R0, RZ, !P6 ;  /* 0x000000ff00037207 */ /* 0x000fc40007000000 */
[----:B------:R-:W-:Y:S02]  /*2260*/  ISETP.NE.U32.AND P3, PT, R2, RZ, PT ;  /* 0x000000ff0200720c */ /* 0x000fe40003f65070 */
[----:B------:R-:W-:Y:S02]  /*2270*/  ISETP.GE.AND P6, PT, R81, R124, PT ;  /* 0x0000007c5100720c */ /* 0x000fe40003fc6270 */
[C---:B------:R-:W-:Y:S02]  /*2280*/  SEL R2, R0.reuse, RZ, !P4 ;  /* 0x000000ff00027207 */ /* 0x040fe40006000000 */
[----:B------:R-:W-:Y:S01]  /*2290*/  ISETP.NE.U32.AND P4, PT, R3, RZ, PT ;  /* 0x000000ff0300720c */ /* 0x000fe20003f85070 */
[----:B------:R5:W-:Y:S01]  /*22a0*/  LDGSTS.E [R219+0x8], desc[UR14][R170.64], P5 ;  /* 0x00008000aadb7fae */ /* 0x000be2000a92184e */
[----:B------:R-:W-:Y:S02]  /*22b0*/  SEL R3, R0, RZ, !P6 ;  /* 0x000000ff00037207 */ /* 0x000fe40007000000 */
[----:B------:R-:W-:-:S02]  /*22c0*/  ISETP.NE.U32.AND P1, PT, R2, RZ, PT ;  /* 0x000000ff0200720c */ /* 0x000fc40003f25070 */
[-C--:B------:R-:W-:Y:S01]  /*22d0*/  ISETP.GE.AND P2, PT, R79, R124.reuse, PT ;  /* 0x0000007c4f00720c */ /* 0x080fe20003f46270 */
[----:B------:R5:W-:Y:S01]  /*22e0*/  LDGSTS.E [R219+0x4000], desc[UR14][R168.64], P3 ;  /* 0x04000000a8db7fae */ /* 0x000be2000992184e */
[----:B------:R-:W-:Y:S02]  /*22f0*/  ISETP.NE.U32.AND P6, PT, R3, RZ, PT ;  /* 0x000000ff0300720c */ /* 0x000fe40003fc5070 */
[----:B------:R-:W-:Y:S02]  /*2300*/  LOP3.LUT R12, R68, 0x20, RZ, 0x3c, !PT ;  /* 0x00000020440c7812 */ /* 0x000fe400078e3cff */
[----:B------:R-:W-:Y:S01]  /*2310*/  SEL R2, R0, RZ, !P2 ;  /* 0x000000ff00027207 */ /* 0x000fe20005000000 */
[----:B------:R5:W-:Y:S01]  /*2320*/  LDGSTS.E [R219+0x4008], desc[UR14][R166.64], P4 ;  /* 0x04008000a6db7fae */ /* 0x000be2000a12184e */
[-C--:B------:R-:W-:Y:S01]  /*2330*/  ISETP.GE.AND P5, PT, R77, R124.reuse, PT ;  /* 0x0000007c4d00720c */ /* 0x080fe20003fa6270 */
[----:B------:R-:W-:Y:S01]  /*2340*/  VIADD R217, R12, UR7 ;  /* 0x000000070cd97c36 */ /* 0x000fe20008000000 */
[----:B------:R-:W-:-:S02]  /*2350*/  ISETP.GE.AND P2, PT, R75, R124, PT ;  /* 0x0000007c4b00720c */ /* 0x000fc40003f46270 */
[----:B------:R-:W-:Y:S02]  /*2360*/  ISETP.NE.U32.AND P3, PT, R2, RZ, PT ;  /* 0x000000ff0200720c */ /* 0x000fe40003f65070 */
[C---:B------:R-:W-:Y:S01]  /*2370*/  SEL R3, R0.reuse, RZ, !P5 ;  /* 0x000000ff00037207 */ /* 0x040fe20006800000 */
[----:B------:R5:W-:Y:S01]  /*2380*/  LDGSTS.E [R217], desc[UR14][R164.64], P1 ;  /* 0x00000000a4d97fae */ /* 0x000be2000892184e */
[----:B------:R-:W-:Y:S02]  /*2390*/  SEL R2, R0, RZ, !P2 ;  /* 0x000000ff00027207 */ /* 0x000fe40005000000 */
[----:B------:R-:W-:Y:S01]  /*23a0*/  ISETP.GE.AND P5, PT, R73, R124, PT ;  /* 0x0000007c4900720c */ /* 0x000fe20003fa6270 */
[----:B------:R5:W-:Y:S01]  /*23b0*/  LDGSTS.E [R217+0x8], desc[UR14][R162.64], P6 ;  /* 0x00008000a2d97fae */ /* 0x000be2000b12184e */
[----:B------:R-:W-:Y:S02]  /*23c0*/  ISETP.NE.U32.AND P2, PT, R3, RZ, PT ;  /* 0x000000ff0300720c */ /* 0x000fe40003f45070 */
[----:B------:R-:W-:-:S02]  /*23d0*/  ISETP.NE.U32.AND P4, PT, R2, RZ, PT ;  /* 0x000000ff0200720c */ /* 0x000fc40003f85070 */
[-C--:B------:R-:W-:Y:S01]  /*23e0*/  ISETP.GE.AND P1, PT, R71, R124.reuse, PT ;  /* 0x0000007c4700720c */ /* 0x080fe20003f26270 */
[----:B------:R5:W-:Y:S01]  /*23f0*/  LDGSTS.E [R217+0x4000], desc[UR14][R160.64], P3 ;  /* 0x04000000a0d97fae */ /* 0x000be2000992184e */
[----:B------:R-:W-:Y:S02]  /*2400*/  SEL R3, R0, RZ, !P5 ;  /* 0x000000ff00037207 */ /* 0x000fe40006800000 */
[-C--:B------:R-:W-:Y:S02]  /*2410*/  ISETP.GE.AND P6, PT, R69, R124.reuse, PT ;  /* 0x0000007c4500720c */ /* 0x080fe40003fc6270 */
[----:B------:R-:W-:Y:S02]  /*2420*/  LOP3.LUT R10, R68, 0x30, RZ, 0x3c, !PT ;  /* 0x00000030440a7812 */ /* 0x000fe400078e3cff */
[----:B------:R-:W-:Y:S01]  /*2430*/  SEL R2, R0, RZ, !P1 ;  /* 0x000000ff00027207 */ /* 0x000fe20004800000 */
[----:B------:R5:W-:Y:S01]  /*2440*/  LDGSTS.E [R217+0x4008], desc[UR14][R32.64], P2 ;  /* 0x0400800020d97fae */ /* 0x000be2000912184e */
[----:B------:R-:W-:Y:S01]  /*2450*/  ISETP.NE.U32.AND P5, PT, R3, RZ, PT ;  /* 0x000000ff0300720c */ /* 0x000fe20003fa5070 */
[----:B------:R-:W-:Y:S01]  /*2460*/  VIADD R215, R10, UR7 ;  /* 0x000000070ad77c36 */ /* 0x000fe20008000000 */
[----:B------:R-:W-:-:S02]  /*2470*/  ISETP.GE.AND P1, PT, R67, R124, PT ;  /* 0x0000007c4300720c */ /* 0x000fc40003f26270 */
[----:B------:R-:W-:Y:S02]  /*2480*/  SEL R3, R0, RZ, !P6 ;  /* 0x000000ff00037207 */ /* 0x000fe40007000000 */
[----:B------:R-:W-:Y:S01]  /*2490*/  ISETP.NE.U32.AND P3, PT, R2, RZ, PT ;  /* 0x000000ff0200720c */ /* 0x000fe20003f65070 */
[----:B------:R5:W-:Y:S01]  /*24a0*/  LDGSTS.E [R215], desc[UR14][R54.64], P4 ;  /* 0x0000000036d77fae */ /* 0x000be2000a12184e */
[----:B------:R-:W-:Y:S02]  /*24b0*/  ISETP.GE.AND P6, PT, R65, R124, PT ;  /* 0x0000007c4100720c */ /* 0x000fe40003fc6270 */
[C---:B------:R-:W-:Y:S02]  /*24c0*/  SEL R2, R0.reuse, RZ, !P1 ;  /* 0x000000ff00027207 */ /* 0x040fe40004800000 */
[----:B------:R-:W-:Y:S01]  /*24d0*/  ISETP.NE.U32.AND P1, PT, R3, RZ, PT ;  /* 0x000000ff0300720c */ /* 0x000fe20003f25070 */
[----:B------:R5:W-:Y:S01]  /*24e0*/  LDGSTS.E [R215+0x8], desc[UR14][R112.64], P5 ;  /* 0x0000800070d77fae */ /* 0x000be2000a92184e */
[----:B------:R-:W-:-:S02]  /*24f0*/  SEL R3, R0, RZ, !P6 ;  /* 0x000000ff00037207 */ /* 0x000fc40007000000 */
[----:B------:R-:W-:Y:S02]  /*2500*/  ISETP.NE.U32.AND P2, PT, R2, RZ, PT ;  /* 0x000000ff0200720c */ /* 0x000fe40003f45070 */
[----:B------:R-:W-:Y:S01]  /*2510*/  ISETP.GE.AND P4, PT, R63, R124, PT ;  /* 0x0000007c3f00720c */ /* 0x000fe20003f86270 */
[----:B------:R5:W-:Y:S01]  /*2520*/  LDGSTS.E [R215+0x4000], desc[UR14][R34.64], P3 ;  /* 0x0400000022d77fae */ /* 0x000be2000992184e */
[----:B------:R-:W-:Y:S02]  /*2530*/  ISETP.NE.U32.AND P0, PT, R8, RZ, PT ;  /* 0x000000ff0800720c */ /* 0x000fe40003f05070 */
[----:B------:R-:W-:Y:S02]  /*2540*/  ISETP.NE.U32.AND P6, PT, R3, RZ, PT ;  /* 0x000000ff0300720c */ /* 0x000fe40003fc5070 */
[----:B------:R-:W-:Y:S01]  /*2550*/  LOP3.LUT R8, R68, 0x40, RZ, 0x3c, !PT ;  /* 0x0000004044087812 */ /* 0x000fe200078e3cff */
[----:B------:R5:W-:Y:S01]  /*2560*/  LDGSTS.E [R215+0x4008], desc[UR14][R36.64], P1 ;  /* 0x0400800024d77fae */ /* 0x000be2000892184e */
[----:B------:R-:W-:-:S02]  /*2570*/  SEL R2, R0, RZ, !P4 ;  /* 0x000000ff00027207 */ /* 0x000fc40006000000 */
[-C--:B------:R-:W-:Y:S01]  /*2580*/  ISETP.GE.AND P5, PT, R61, R124.reuse, PT ;  /* 0x0000007c3d00720c */ /* 0x080fe20003fa6270 */
[----:B------:R-:W-:Y:S01]  /*2590*/  VIADD R213, R8, UR7 ;  /* 0x0000000708d57c36 */ /* 0x000fe20008000000 */
[----:B------:R-:W-:Y:S02]  /*25a0*/  LOP3.LUT R57, R109, 0x16, RZ, 0xfc, !PT ;  /* 0x000000166d397812 */ /* 0x000fe400078efcff */
[-C--:B------:R-:W-:Y:S02]  /*25b0*/  ISETP.GE.AND P4, PT, R59, R124.reuse, PT ;  /* 0x0000007c3b00720c */ /* 0x080fe40003f86270 */
[----:B------:R-:W-:Y:S01]  /*25c0*/  ISETP.NE.U32.AND P3, PT, R2, RZ, PT ;  /* 0x000000ff0200720c */ /* 0x000fe20003f65070 */
[----:B------:R5:W-:Y:S01]  /*25d0*/  LDGSTS.E [R213], desc[UR14][R116.64], P2 ;  /* 0x0000000074d57fae */ /* 0x000be2000912184e */
[----:B------:R-:W-:Y:S02]  /*25e0*/  SEL R3, R0, RZ, !P5 ;  /* 0x000000ff00037207 */ /* 0x000fe40006800000 */
[----:B------:R-:W-:Y:S01]  /*25f0*/  LOP3.LUT R23, R109, 0x34, RZ, 0xfc, !PT ;  /* 0x000000346d177812 */ /* 0x000fe200078efcff */
[----:B------:R5:W-:Y:S01]  /*2600*/  LDGSTS.E [R213+0x8], desc[UR14][R118.64], P6 ;  /* 0x0000800076d57fae */ /* 0x000be2000b12184e */
[----:B------:R-:W-:-:S02]  /*2610*/  ISETP.GE.AND P5, PT, R57, R124, PT ;  /* 0x0000007c3900720c */ /* 0x000fc40003fa6270 */
[C---:B------:R-:W-:Y:S02]  /*2620*/  SEL R2, R0.reuse, RZ, !P4 ;  /* 0x000000ff00027207 */ /* 0x040fe40006000000 */
[----:B------:R-:W-:Y:S02]  /*2630*/  LOP3.LUT R21, R109, 0x36, RZ, 0xfc, !PT ;  /* 0x000000366d157812 */ /* 0x000fe400078efcff */
[----:B------:R-:W-:Y:S01]  /*2640*/  ISETP.NE.U32.AND P4, PT, R3, RZ, PT ;  /* 0x000000ff0300720c */ /* 0x000fe20003f85070 */
[----:B------:R5:W-:Y:S01]  /*2650*/  LDGSTS.E [R213+0x4000], desc[UR14][R38.64], P3 ;  /* 0x0400000026d57fae */ /* 0x000be2000992184e */
[----:B------:R-:W-:Y:S02]  /*2660*/  ISETP.GE.AND P2, PT, R23, R124, PT ;  /* 0x0000007c1700720c */ /* 0x000fe40003f46270 */
[----:B------:R-:W-:Y:S02]  /*2670*/  SEL R3, R0, RZ, !P5 ;  /* 0x000000ff00037207 */ /* 0x000fe40006800000 */
[----:B------:R-:W-:-:S02]  /*2680*/  LOP3.LUT R19, R109, 0x18, RZ, 0xfc, !PT ;  /* 0x000000186d137812 */ /* 0x000fc400078efcff */
[----:B------:R-:W-:Y:S02]  /*2690*/  ISETP.NE.U32.AND P1, PT, R2, RZ, PT ;  /* 0x000000ff0200720c */ /* 0x000fe40003f25070 */
[-C--:B------:R-:W-:Y:S02]  /*26a0*/  ISETP.GE.AND P6, PT, R21, R124.reuse, PT ;  /* 0x0000007c1500720c */ /* 0x080fe40003fc6270 */
[----:B------:R-:W-:Y:S01]  /*26b0*/  LOP3.LUT R17, R109, 0x1a, RZ, 0xfc, !PT ;  /* 0x0000001a6d117812 */ /* 0x000fe200078efcff */
[----:B------:R5:W-:Y:S01]  /*26c0*/  LDGSTS.E [R213+0x4008], desc[UR14][R40.64], P4 ;  /* 0x0400800028d57fae */ /* 0x000be2000a12184e */
[----:B------:R-:W-:Y:S02]  /*26d0*/  SEL R2, R0, RZ, !P2 ;  /* 0x000000ff00027207 */ /* 0x000fe40005000000 */
[----:B------:R-:W-:Y:S02]  /*26e0*/  ISETP.NE.U32.AND P5, PT, R3, RZ, PT ;  /* 0x000000ff0300720c */ /* 0x000fe40003fa5070 */
[----:B------:R-:W-:-:S02]  /*26f0*/  ISETP.GE.AND P2, PT, R19, R124, PT ;  /* 0x0000007c1300720c */ /* 0x000fc40003f46270 */
[----:B------:R-:W-:Y:S02]  /*2700*/  LOP3.LUT R6, R68, 0x50, RZ, 0x3c, !PT ;  /* 0x0000005044067812 */ /* 0x000fe400078e3cff */
[----:B------:R-:W-:Y:S02]  /*2710*/  SEL R3, R0, RZ, !P6 ;  /* 0x000000ff00037207 */ /* 0x000fe40007000000 */
[----:B------:R-:W-:Y:S01]  /*2720*/  ISETP.GE.AND P6, PT, R17, R124, PT ;  /* 0x0000007c1100720c */ /* 0x000fe20003fc6270 */
[----:B------:R-:W-:Y:S01]  /*2730*/  VIADD R209, R6, UR7 ;  /* 0x0000000706d17c36 */ /* 0x000fe20008000000 */
[----:B------:R-:W-:Y:S02]  /*2740*/  ISETP.NE.U32.AND P3, PT, R2, RZ, PT ;  /* 0x000000ff0200720c */ /* 0x000fe40003f65070 */
[C---:B------:R-:W-:Y:S02]  /*2750*/  SEL R2, R0.reuse, RZ, !P2 ;  /* 0x000000ff00027207 */ /* 0x040fe40005000000 */
[----:B------:R-:W-:Y:S01]  /*2760*/  ISETP.NE.U32.AND P2, PT, R3, RZ, PT ;  /* 0x000000ff0300720c */ /* 0x000fe20003f45070 */
[----:B------:R5:W-:Y:S01]  /*2770*/  LDGSTS.E [R209], desc[UR14][R156.64], P1 ;  /* 0x000000009cd17fae */ /* 0x000be2000892184e */
[----:B------:R-:W-:-:S02]  /*2780*/  SEL R3, R0, RZ, !P6 ;  /* 0x000000ff00037207 */ /* 0x000fc40007000000 */
[----:B------:R-:W-:Y:S01]  /*2790*/  LOP3.LUT R15, R109, 0x38, RZ, 0xfc, !PT ;  /* 0x000000386d0f7812 */ /* 0x000fe200078efcff */
[----:B------:R5:W-:Y:S01]  /*27a0*/  LDGSTS.E [R209+0x8], desc[UR14][R158.64], P5 ;  /* 0x000080009ed17fae */ /* 0x000be2000a92184e */
[----:B------:R-:W-:Y:S02]  /*27b0*/  ISETP.NE.U32.AND P6, PT, R2, RZ, PT ;  /* 0x000000ff0200720c */ /* 0x000fe40003fc5070 */
[----:B------:R-:W-:Y:S01]  /*27c0*/  ISETP.NE.U32.AND P4, PT, R3, RZ, PT ;  /* 0x000000ff0300720c */ /* 0x000fe20003f85070 */
[----:B------:R-:W-:Y:S01]  /*27d0*/  LDGSTS.E [R209+0x4000], desc[UR14][R42.64], P3 ;  /* 0x040000002ad17fae */ /* 0x000fe2000992184e */
[----:B------:R-:W-:Y:S02]  /*27e0*/  LOP3.LUT R13, R109, 0x3a, RZ, 0xfc, !PT ;  /* 0x0000003a6d0d7812 */ /* 0x000fe400078efcff */
[----:B------:R-:W-:Y:S01]  /*27f0*/  ISETP.GE.AND P1, PT, R15, R124, PT ;  /* 0x0000007c0f00720c */ /* 0x000fe20003f26270 */
[----:B------:R-:W-:Y:S01]  /*2800*/  LDGSTS.E [R209+0x4008], desc[UR14][R44.64], P2 ;  /* 0x040080002cd17fae */ /* 0x000fe2000912184e */
[----:B------:R-:W-:-:S02]  /*2810*/  LOP3.LUT R4, R68, 0x60, RZ, 0x3c, !PT ;  /* 0x0000006044047812 */ /* 0x000fc400078e3cff */
[----:B------:R-:W-:Y:S02]  /*2820*/  LOP3.LUT R11, R109, 0x1c, RZ, 0xfc, !PT ;  /* 0x0000001c6d0b7812 */ /* 0x000fe400078efcff */
[-C--:B------:R-:W-:Y:S01]  /*2830*/  ISETP.GE.AND P5, PT, R13, R124.reuse, PT ;  /* 0x0000007c0d00720c */ /* 0x080fe20003fa6270 */
[----:B------:R-:W-:Y:S01]  /*2840*/  VIADD R207, R4, UR7 ;  /* 0x0000000704cf7c36 */ /* 0x000fe20008000000 */
[C---:B------:R-:W-:Y:S02]  /*2850*/  SEL R2, R0.reuse, RZ, !P1 ;  /* 0x000000ff00027207 */ /* 0x040fe40004800000 */
[----:B------:R-:W-:Y:S02]  /*2860*/  ISETP.GE.AND P1, PT, R11, R124, PT ;  /* 0x0000007c0b00720c */ /* 0x000fe40003f26270 */
[----:B------:R-:W-:Y:S01]  /*2870*/  SEL R3, R0, RZ, !P5 ;  /* 0x000000ff00037207 */ /* 0x000fe20006800000 */
[----:B------:R-:W-:Y:S01]  /*2880*/  LDGSTS.E [R207], desc[UR14][R24.64], P6 ;  /* 0x0000000018cf7fae */ /* 0x000fe2000b12184e */
[----:B------:R-:W-:-:S02]  /*2890*/  LOP3.LUT R9, R109, 0x1e, RZ, 0xfc, !PT ;  /* 0x0000001e6d097812 */ /* 0x000fc400078efcff */
[----:B------:R-:W-:Y:S01]  /*28a0*/  ISETP.NE.U32.AND P5, PT, R2, RZ, PT ;  /* 0x000000ff0200720c */ /* 0x000fe20003fa5070 */
[----:B------:R-:W-:Y:S01]  /*28b0*/  LDGSTS.E [R207+0x8], desc[UR14][R26.64], P4 ;  /* 0x000080001acf7fae */ /* 0x000fe2000a12184e */
[C---:B------:R-:W-:Y:S02]  /*28c0*/  LOP3.LUT R7, R109.reuse, 0x3c, RZ, 0xfc, !PT ;  /* 0x0000003c6d077812 */ /* 0x040fe400078efcff */
[----:B------:R-:W-:Y:S02]  /*28d0*/  LOP3.LUT R5, R109, 0x3e, RZ, 0xfc, !PT ;  /* 0x0000003e6d057812 */ /* 0x000fe400078efcff */
[----:B------:R-:W-:Y:S02]  /*28e0*/  SEL R2, R0, RZ, !P1 ;  /* 0x000000ff00027207 */ /* 0x000fe40004800000 */
[-C--:B------:R-:W-:Y:S02]  /*28f0*/  ISETP.GE.AND P3, PT, R9, R124.reuse, PT ;  /* 0x0000007c0900720c */ /* 0x080fe40003f66270 */
[----:B------:R-:W-:-:S02]  /*2900*/  ISETP.GE.AND P6, PT, R7, R124, PT ;  /* 0x0000007c0700720c */ /* 0x000fc40003fc6270 */
[----:B------:R-:W-:Y:S01]  /*2910*/  ISETP.GE.AND P4, PT, R5, R124, PT ;  /* 0x0000007c0500720c */ /* 0x000fe20003f86270 */
[----:B------:R-:W-:Y:S01]  /*2920*/  LDGSTS.E [R207+0x4000], desc[UR14][R46.64], P5 ;  /* 0x040000002ecf7fae */ /* 0x000fe2000a92184e */
[----:B------:R-:W-:Y:S02]  /*2930*/  ISETP.NE.U32.AND P1, PT, R3, RZ, PT ;  /* 0x000000ff0300720c */ /* 0x000fe40003f25070 */
[----:B------:R-:W-:Y:S02]  /*2940*/  ISETP.NE.U32.AND P2, PT, R2, RZ, PT ;  /* 0x000000ff0200720c */ /* 0x000fe40003f45070 */
[C---:B------:R-:W-:Y:S02]  /*2950*/  SEL R3, R0.reuse, RZ, !P3 ;  /* 0x000000ff00037207 */ /* 0x040fe40005800000 */
[C---:B------:R-:W-:Y:S02]  /*2960*/  SEL R2, R0.reuse, RZ, !P6 ;  /* 0x000000ff00027207 */ /* 0x040fe40007000000 */
[----:B------:R-:W-:-:S02]  /*2970*/  SEL R0, R0, RZ, !P4 ;  /* 0x000000ff00007207 */ /* 0x000fc40006000000 */
[----:B------:R-:W-:Y:S02]  /*2980*/  ISETP.GE.AND P4, PT, R97, R72, PT ;  /* 0x000000486100720c */ /* 0x000fe40003f86270 */
[----:B------:R-:W-:Y:S01]  /*2990*/  ISETP.NE.U32.AND P3, PT, R3, RZ, PT ;  /* 0x000000ff0300720c */ /* 0x000fe20003f65070 */
[----:B------:R-:W-:Y:S01]  /*29a0*/  LDGSTS.E [R207+0x4008], desc[UR14][R48.64], P1 ;  /* 0x0400800030cf7fae */ /* 0x000fe2000892184e */
[----:B------:R-:W-:Y:S02]  /*29b0*/  ISETP.NE.U32.AND P5, PT, R2, RZ, PT ;  /* 0x000000ff0200720c */ /* 0x000fe40003fa5070 */
[----:B------:R-:W-:Y:S02]  /*29c0*/  SEL R74, RZ, 0x4, P4 ;  /* 0x00000004ff4a7807 */ /* 0x000fe40002000000 */
[----:B------:R-:W-:Y:S02]  /*29d0*/  LOP3.LUT R3, R68, 0x70, RZ, 0x3c, !PT ;  /* 0x0000007044037812 */ /* 0x000fe400078e3cff */
[----:B------:R-:W-:-:S02]  /*29e0*/  ISETP.NE.U32.AND P4, PT, R0, RZ, PT ;  /* 0x000000ff0000720c */ /* 0x000fc40003f85070 */
[----:B------:R-:W-:Y:S01]  /*29f0*/  ISETP.GE.AND P6, PT, R109, R72, PT ;  /* 0x000000486d00720c */ /* 0x000fe20003fc6270 */
[----:B------:R-:W-:-:S03]  /*2a00*/  VIADD R205, R3, UR7 ;  /* 0x0000000703cd7c36 */ /* 0x000fc60008000000 */
[----:B------:R-:W-:Y:S02]  /*2a10*/  SEL R2, RZ, 0x4, P6 ;  /* 0x00000004ff027807 */ /* 0x000fe40003000000 */
[----:B------:R-:W-:Y:S01]  /*2a20*/  ISETP.GT.AND P6, PT, R92, 0x7f, PT ;  /* 0x0000007f5c00780c */ /* 0x000fe20003fc4270 */
[----:B------:R-:W-:Y:S03]  /*2a30*/  LDGSTS.E [R205], desc[UR14][R28.64], P2 ;  /* 0x000000001ccd7fae */ /* 0x000fe6000912184e */
[----:B------:R-:W-:Y:S01]  /*2a40*/  SEL R74, R74, RZ, P6 ;  /* 0x000000ff4a4a7207 */ /* 0x000fe20003000000 */
[----:B------:R-:W-:Y:S01]  /*2a50*/  LDGSTS.E [R205+0x8], desc[UR14][R30.64], P3 ;  /* 0x000080001ecd7fae */ /* 0x000fe2000992184e */
[----:B------:R-:W-:Y:S02]  /*2a60*/  SEL R2, R2, RZ, P6 ;  /* 0x000000ff02027207 */ /* 0x000fe40003000000 */
[----:B------:R-:W-:Y:S01]  /*2a70*/  ISETP.NE.U32.AND P2, PT, R74, RZ, PT ;  /* 0x000000ff4a00720c */ /* 0x000fe20003f45070 */
[----:B------:R-:W-:Y:S01]  /*2a80*/  LDGSTS.E [R205+0x4000], desc[UR14][R50.64], P5 ;  /* 0x0400000032cd7fae */ /* 0x000fe2000a92184e */
[----:B------:R-:W-:-:S02]  /*2a90*/  ISETP.GE.AND P5, PT, R93, R72, PT ;  /* 0x000000485d00720c */ /* 0x000fc40003fa6270 */
[-C--:B------:R-:W-:Y:S01]  /*2aa0*/  ISETP.GE.AND P3, PT, R95, R72.reuse, PT ;  /* 0x000000485f00720c */ /* 0x080fe20003f66270 */
[----:B------:R-:W-:Y:S01]  /*2ab0*/  LDGSTS.E [R205+0x4008], desc[UR14][R52.64], P4 ;  /* 0x0400800034cd7fae */ /* 0x000fe2000a12184e */
[-C--:B------:R-:W-:Y:S02]  /*2ac0*/  ISETP.GE.AND P4, PT, R91, R72.reuse, PT ;  /* 0x000000485b00720c */ /* 0x080fe40003f86270 */
[----:B------:R-:W-:Y:S01]  /*2ad0*/  ISETP.NE.U32.AND P1, PT, R2, RZ, PT ;  /* 0x000000ff0200720c */ /* 0x000fe20003f25070 */
[----:B------:R-:W0:Y:S01]  /*2ae0*/  LDGDEPBAR ;  /* 0x00000000000079af */ /* 0x000e220000000000 */
[----:B------:R-:W-:Y:S02]  /*2af0*/  SEL R74, RZ, 0x4, P4 ;  /* 0x00000004ff4a7807 */ /* 0x000fe40002000000 */
[----:B------:R-:W-:Y:S01]  /*2b00*/  ISETP.GE.AND P4, PT, R85, R72, PT ;  /* 0x000000485500720c */ /* 0x000fe20003f86270 */
[----:B------:R-:W-:Y:S01]  /*2b10*/  LDGSTS.E [R211+0x18000], desc[UR14][R114.64], P0 ;  /* 0x1800000072d37fae */ /* 0x000fe2000812184e */
[----:B------:R-:W-:-:S02]  /*2b20*/  SEL R2, RZ, 0x4, P5 ;  /* 0x00000004ff027807 */ /* 0x000fc40002800000 */
[----:B------:R-:W-:Y:S01]  /*2b30*/  SEL R206, RZ, 0x4, P4 ;  /* 0x00000004ffce7807 */ /* 0x000fe20002000000 */
[----:B------:R-:W-:Y:S01]  /*2b40*/  LDGSTS.E [R211+0x18400], desc[UR14][R122.64], P0 ;  /* 0x184000007ad37fae */ /* 0x000fe2000812184e */
[-C--:B------:R-:W-:Y:S02]  /*2b50*/  ISETP.GE.AND P4, PT, R79, R72.reuse, PT ;  /* 0x000000484f00720c */ /* 0x080fe40003f86270 */
[----:B------:R-:W-:Y:S01]  /*2b60*/  SEL R0, RZ, 0x4, P3 ;  /* 0x00000004ff007807 */ /* 0x000fe20001800000 */
[----:B------:R-:W-:Y:S01]  /*2b70*/  LDGSTS.E [R211+0x18800], desc[UR14][R130.64], P0 ;  /* 0x1880000082d37fae */ /* 0x000fe2000812184e */
[----:B------:R-:W-:Y:S02]  /*2b80*/  SEL R212, RZ, 0x4, P4 ;  /* 0x00000004ffd47807 */ /* 0x000fe40002000000 */
[-C--:B------:R-:W-:Y:S01]  /*2b90*/  ISETP.GE.AND P4, PT, R73, R72.reuse, PT ;  /* 0x000000484900720c */ /* 0x080fe20003f86270 */
[----:B------:R-:W-:Y:S01]  /*2ba0*/  LDGSTS.E [R211+0x18c00], desc[UR14][R134.64], P0 ;  /* 0x18c0000086d37fae */ /* 0x000fe2000812184e */
[----:B------:R-:W-:-:S02]  /*2bb0*/  ISETP.GE.AND P3, PT, R89, R72, PT ;  /* 0x000000485900720c */ /* 0x000fc40003f66270 */
[----:B------:R-:W-:Y:S01]  /*2bc0*/  SEL R218, RZ, 0x4, P4 ;  /* 0x00000004ffda7807 */ /* 0x000fe20002000000 */
[----:B------:R-:W-:Y:S01]  /*2bd0*/  LDGSTS.E [R211+0x19000], desc[UR14][R138.64], P0 ;  /* 0x190000008ad37fae */ /* 0x000fe2000812184e */
[-C--:B------:R-:W-:Y:S02]  /*2be0*/  ISETP.GE.AND P4, PT, R67, R72.reuse, PT ;  /* 0x000000484300720c */ /* 0x080fe40003f86270 */
[----:B------:R-:W-:Y:S01]  /*2bf0*/  SEL R2, R2, RZ, P6 ;  /* 0x000000ff02027207 */ /* 0x000fe20003000000 */
[----:B------:R-:W-:Y:S01]  /*2c00*/  LDGSTS.E [R211+0x19400], desc[UR14][R142.64], P0 ;  /* 0x194000008ed37fae */ /* 0x000fe2000812184e */
[----:B------:R-:W-:Y:S02]  /*2c10*/  SEL R196, RZ, 0x4, P4 ;  /* 0x00000004ffc47807 */ /* 0x000fe40002000000 */
[----:B------:R-:W-:Y:S01]  /*2c20*/  ISETP.GE.AND P4, PT, R61, R72, PT ;  /* 0x000000483d00720c */ /* 0x000fe20003f86270 */
[----:B------:R-:W-:Y:S01]  /*2c30*/  LDGSTS.E [R211+0x19800], desc[UR14][R146.64], P0 ;  /* 0x1980000092d37fae */ /* 0x000fe2000812184e */
[----:B------:R-:W-:-:S02]  /*2c40*/  SEL R202, RZ, 0x4, P3 ;  /* 0x00000004ffca7807 */ /* 0x000fc40001800000 */
[----:B------:R-:W-:Y:S01]  /*2c50*/  SEL R190, RZ, 0x4, P4 ;  /* 0x00000004ffbe7807 */ /* 0x000fe20002000000 */
[----:B------:R-:W-:Y:S01]  /*2c60*/  LDGSTS.E [R211+0x19c00], desc[UR14][R152.64], P0 ;  /* 0x19c0000098d37fae */ /* 0x000fe2000812184e */
[-C--:B------:R-:W-:Y:S02]  /*2c70*/  ISETP.GE.AND P4, PT, R23, R72.reuse, PT ;  /* 0x000000481700720c */ /* 0x080fe40003f86270 */
[-C--:B------:R-:W-:Y:S02]  /*2c80*/  ISETP.GE.AND P5, PT, R87, R72.reuse, PT ;  /* 0x000000485700720c */ /* 0x080fe40003fa6270 */
[----:B------:R-:W-:Y:S02]  /*2c90*/  SEL R82, RZ, 0x4, P4 ;  /* 0x00000004ff527807 */ /* 0x000fe40002000000 */
[-C--:B------:R-:W-:Y:S02]  /*2ca0*/  ISETP.GE.AND P4, PT, R19, R72.reuse, PT ;  /* 0x000000481300720c */ /* 0x080fe40003f86270 */
[----:B------:R-:W-:-:S02]  /*2cb0*/  ISETP.GE.AND P3, PT, R83, R72, PT ;  /* 0x000000485300720c */ /* 0x000fc40003f66270 */
[----:B------:R-:W-:Y:S02]  /*2cc0*/  SEL R78, RZ, 0x4, P4 ;  /* 0x00000004ff4e7807 */ /* 0x000fe40002000000 */
[----:B------:R-:W-:Y:S02]  /*2cd0*/  ISETP.NE.U32.AND P4, PT, R2, RZ, PT ;  /* 0x000000ff0200720c */ /* 0x000fe40003f85070 */
[----:B------:R-:W-:Y:S02]  /*2ce0*/  LOP3.LUT R2, R66, 0x40, RZ, 0x3c, !PT ;  /* 0x0000004042027812 */ /* 0x000fe400078e3cff */
[----:B------:R-:W-:Y:S02]  /*2cf0*/  SEL R204, RZ, 0x4, P5 ;  /* 0x00000004ffcc7807 */ /* 0x000fe40002800000 */
[----:B------:R-:W-:Y:S01]  /*2d00*/  SEL R208, RZ, 0x4, P3 ;  /* 0x00000004ffd07807 */ /* 0x000fe20001800000 */
[----:B------:R-:W-:Y:S01]  /*2d10*/  VIADD R203, R2, UR7 ;  /* 0x0000000702cb7c36 */ /* 0x000fe20008000000 */
[----:B------:R-:W-:-:S02]  /*2d20*/  ISETP.GE.AND P5, PT, R81, R72, PT ;  /* 0x000000485100720c */ /* 0x000fc40003fa6270 */
[-C--:B------:R-:W-:Y:S02]  /*2d30*/  ISETP.GE.AND P3, PT, R77, R72.reuse, PT ;  /* 0x000000484d00720c */ /* 0x080fe40003f66270 */
[----:B------:R-:W-:Y:S01]  /*2d40*/  SEL R210, RZ, 0x4, P5 ;  /* 0x00000004ffd27807 */ /* 0x000fe20002800000 */
[----:B------:R-:W-:Y:S01]  /*2d50*/  LDGSTS.E [R203+0x18200], desc[UR14][R120.64], P0 ;  /* 0x1820000078cb7fae */ /* 0x000fe2000812184e */
[----:B------:R-:W-:Y:S02]  /*2d60*/  SEL R214, RZ, 0x4, P3 ;  /* 0x00000004ffd67807 */ /* 0x000fe40001800000 */
[-C--:B------:R-:W-:Y:S01]  /*2d70*/  ISETP.GE.AND P5, PT, R75, R72.reuse, PT ;  /* 0x000000484b00720c */ /* 0x080fe20003fa6270 */
[----:B------:R-:W-:Y:S01]  /*2d80*/  LDGSTS.E [R203+0x18600], desc[UR14][R128.64], P0 ;  /* 0x1860000080cb7fae */ /* 0x000fe2000812184e */
[----:B------:R-:W-:Y:S02]  /*2d90*/  ISETP.GE.AND P3, PT, R71, R72, PT ;  /* 0x000000484700720c */ /* 0x000fe40003f66270 */
[----:B------:R-:W-:Y:S01]  /*2da0*/  SEL R216, RZ, 0x4, P5 ;  /* 0x00000004ffd87807 */ /* 0x000fe20002800000 */
[----:B------:R-:W-:Y:S01]  /*2db0*/  LDGSTS.E [R203+0x18a00], desc[UR14][R132.64], P0 ;  /* 0x18a0000084cb7fae */ /* 0x000fe2000812184e */
[----:B------:R-:W-:-:S02]  /*2dc0*/  SEL R200, RZ, 0x4, P3 ;  /* 0x00000004ffc87807 */ /* 0x000fc40001800000 */
[-C--:B------:R-:W-:Y:S01]  /*2dd0*/  ISETP.GE.AND P5, PT, R69, R72.reuse, PT ;  /* 0x000000484500720c */ /* 0x080fe20003fa6270 */
        /* <DEDUP_REMOVED lines=10> */
[----:B------:R-:W-:Y:S02]  /*2e80*/  SEL R86, RZ, 0x4, P3 ;  /* 0x00000004ff567807 */ /* 0x000fe40001800000 */
[-C--:B------:R-:W-:Y:S01]  /*2e90*/  ISETP.GE.AND P5, PT, R57, R72.reuse, PT ;  /* 0x000000483900720c */ /* 0x080fe20003fa6270 */
[----:B------:R-:W-:Y:S01]  /*2ea0*/  LDGSTS.E [R203+0x19e00], desc[UR14][R154.64], P0 ;  /* 0x19e000009acb7fae */ /* 0x000fe2000812184e */
[----:B------:R-:W-:Y:S02]  /*2eb0*/  ISETP.GE.AND P3, PT, R21, R72, PT ;  /* 0x000000481500720c */ /* 0x000fe40003f66270 */
[----:B------:R-:W-:Y:S01]  /*2ec0*/  SEL R0, R0, RZ, P6 ;  /* 0x000000ff00007207 */ /* 0x000fe20003000000 */
[----:B------:R-:W0:Y:S01]  /*2ed0*/  LDGDEPBAR ;  /* 0x00000000000079af */ /* 0x000e220000000000 */
[----:B------:R-:W-:-:S02]  /*2ee0*/  SEL R84, RZ, 0x4, P5 ;  /* 0x00000004ff547807 */ /* 0x000fc40002800000 */
[----:B------:R-:W-:Y:S02]  /*2ef0*/  SEL R80, RZ, 0x4, P3 ;  /* 0x00000004ff507807 */ /* 0x000fe40001800000 */
[----:B------:R-:W-:Y:S02]  /*2f00*/  ISETP.NE.U32.AND P5, PT, R0, RZ, PT ;  /* 0x000000ff0000720c */ /* 0x000fe40003fa5070 */
[----:B------:R-:W-:Y:S02]  /*2f10*/  ISETP.GE.AND P3, PT, R17, R72, PT ;  /* 0x000000481100720c */ /* 0x000fe40003f66270 */
[----:B------:R-:W-:Y:S02]  /*2f20*/  SEL R0, R74, RZ, P6 ;  /* 0x000000ff4a007207 */ /* 0x000fe40003000000 */
[----:B------:R-:W-:Y:S02]  /*2f30*/  SEL R74, RZ, 0x4, P3 ;  /* 0x00000004ff4a7807 */ /* 0x000fe40001800000 */
[----:B------:R-:W-:Y:S01]  /*2f40*/  ISETP.NE.U32.AND P3, PT, R0, RZ, PT ;  /* 0x000000ff0000720c */ /* 0x000fe20003f65070 */
[----:B------:R-:W-:Y:S01]  /*2f50*/  IMAD.SHL.U32 R0, R126, 0x40, RZ ;  /* 0x000000407e007824 */ /* 0x000fe200078e00ff */
[----:B------:R-:W-:-:S02]  /*2f60*/  SEL R202, R202, RZ, P6 ;  /* 0x000000ffcaca7207 */ /* 0x000fc40003000000 */
[----:B------:R-:W-:Y:S01]  /*2f70*/  SEL R204, R204, RZ, P6 ;  /* 0x000000ffcccc7207 */ /* 0x000fe20003000000 */
[----:B-1----:R-:W-:Y:S01]  /*2f80*/  IMAD.WIDE R180, R0, 0x4, R180 ;  /* 0x0000000400b47825 */ /* 0x002fe200078e02b4 */
[----:B------:R-:W-:Y:S01]  /*2f90*/  BAR.SYNC.DEFER_BLOCKING 0x0 ;  /* 0x0000000000007b1d */ /* 0x000fe20000010000 */
[----:B------:R-:W-:Y:S02]  /*2fa0*/  ISETP.NE.U32.AND P0, PT, R202, RZ, PT ;  /* 0x000000ffca00720c */ /* 0x000fe40003f05070 */
[----:B--2---:R-:W-:Y:S01]  /*2fb0*/  IMAD.WIDE R178, R0, 0x4, R178 ;  /* 0x0000000400b27825 */ /* 0x004fe200078e02b2 */
[----:B------:R-:W-:Y:S02]  /*2fc0*/  SEL R206, R206, RZ, P6 ;  /* 0x000000ffcece7207 */ /* 0x000fe40003000000 */
[----:B------:R-:W-:Y:S01]  /*2fd0*/  SEL R208, R208, RZ, P6 ;  /* 0x000000ffd0d07207 */ /* 0x000fe20003000000 */
[----:B---3--:R-:W-:Y:S01]  /*2fe0*/  IMAD.WIDE R176, R0, 0x4, R176 ;  /* 0x0000000400b07825 */ /* 0x008fe200078e02b0 */
[----:B------:R-:W-:-:S02]  /*2ff0*/  SEL R210, R210, RZ, P6 ;  /* 0x000000ffd2d27207 */ /* 0x000fc40003000000 */
[----:B------:R-:W-:Y:S01]  /*3000*/  SEL R212, R212, RZ, P6 ;  /* 0x000000ffd4d47207 */ /* 0x000fe20003000000 */
[----:B----4-:R-:W-:Y:S01]  /*3010*/  IMAD.WIDE R174, R0, 0x4, R174 ;  /* 0x0000000400ae7825 */ /* 0x010fe200078e02ae */
[----:B------:R-:W-:Y:S02]  /*3020*/  SEL R214, R214, RZ, P6 ;  /* 0x000000ffd6d67207 */ /* 0x000fe40003000000 */
[----:B------:R-:W-:Y:S01]  /*3030*/  SEL R216, R216, RZ, P6 ;  /* 0x000000ffd8d87207 */ /* 0x000fe20003000000 */
[----:B-----5:R-:W-:Y:S01]  /*3040*/  IMAD.WIDE R172, R0, 0x4, R172 ;  /* 0x0000000400ac7825 */ /* 0x020fe200078e02ac */
[----:B------:R-:W-:Y:S02]  /*3050*/  SEL R218, R218, RZ, P6 ;  /* 0x000000ffdada7207 */ /* 0x000fe40003000000 */
[----:B------:R-:W-:Y:S01]  /*3060*/  SEL R200, R200, RZ, P6 ;  /* 0x000000ffc8c87207 */ /* 0x000fe20003000000 */
[----:B------:R-:W-:Y:S01]  /*3070*/  IMAD.WIDE R170, R0, 0x4, R170 ;  /* 0x0000000400aa7825 */ /* 0x000fe200078e02aa */
[----:B------:R-:W-:-:S02]  /*3080*/  SEL R198, R198, RZ, P6 ;  /* 0x000000ffc6c67207 */ /* 0x000fc40003000000 */
[----:B------:R-:W-:Y:S01]  /*3090*/  SEL R196, R196, RZ, P6 ;  /* 0x000000ffc4c47207 */ /* 0x000fe20003000000 */
[----:B------:R-:W-:Y:S01]  /*30a0*/  IMAD.WIDE R168, R0, 0x4, R168 ;  /* 0x0000000400a87825 */ /* 0x000fe200078e02a8 */
[----:B------:R-:W-:Y:S01]  /*30b0*/  @!PT LDS RZ, [RZ] ;  /* 0x00000000fffff984 */ /* 0x000fe20000000800 */
[----:B------:R-:W-:Y:S01]  /*30c0*/  @!PT LDS RZ, [RZ] ;  /* 0x00000000fffff984 */ /* 0x000fe20000000800 */
[----:B------:R-:W-:Y:S01]  /*30d0*/  @!PT LDS RZ, [RZ] ;  /* 0x00000000fffff984 */ /* 0x000fe20000000800 */
[----:B------:R-:W-:Y:S01]  /*30e0*/  LDGSTS.E [R221+0x8000], desc[UR14][R180.64], P1 ;  /* 0x08000000b4dd7fae */ /* 0x000fe2000892184e */
[----:B------:R-:W-:Y:S02]  /*30f0*/  ISETP.NE.U32.AND P1, PT, R204, RZ, PT ;  /* 0x000000ffcc00720c */ /* 0x000fe40003f25070 */
[----:B------:R-:W-:Y:S01]  /*3100*/  IMAD.WIDE R166, R0, 0x4, R166 ;  /* 0x0000000400a67825 */ /* 0x000fe200078e02a6 */
[----:B------:R-:W-:Y:S01]  /*3110*/  LDGSTS.E [R221+0x8008], desc[UR14][R178.64], P2 ;  /* 0x08008000b2dd7fae */ /* 0x000fe2000912184e */
[----:B------:R-:W-:Y:S02]  /*3120*/  ISETP.NE.U32.AND P2, PT, R206, RZ, PT ;  /* 0x000000ffce00720c */ /* 0x000fe40003f45070 */
[----:B------:R-:W-:Y:S01]  /*3130*/  IMAD.WIDE R164, R0, 0x4, R164 ;  /* 0x0000000400a47825 */ /* 0x000fe200078e02a4 */
[----:B------:R-:W-:Y:S01]  /*3140*/  LDGSTS.E [R221+0xc000], desc[UR14][R176.64], P5 ;  /* 0x0c000000b0dd7fae */ /* 0x000fe2000a92184e */
[----:B------:R-:W-:-:S02]  /*3150*/  ISETP.NE.U32.AND P5, PT, R208, RZ, PT ;  /* 0x000000ffd000720c */ /* 0x000fc40003fa5070 */
[----:B------:R-:W-:Y:S01]  /*3160*/  IMAD.WIDE R162, R0, 0x4, R162 ;  /* 0x0000000400a27825 */ /* 0x000fe200078e02a2 */
        /* <DEDUP_REMOVED lines=8> */
[----:B------:R-:W-:Y:S01]  /*31f0*/  SEL R194, R194, RZ, P6 ;  /* 0x000000ffc2c27207 */ /* 0x000fe20003000000 */
[----:B------:R-:W-:Y:S01]  /*3200*/  LDGSTS.E [R219+0xc000], desc[UR14][R168.64], P1 ;  /* 0x0c000000a8db7fae */ /* 0x000fe2000892184e */
[----:B------:R-:W-:Y:S01]  /*3210*/  ISETP.NE.U32.AND P1, PT, R216, RZ, PT ;  /* 0x000000ffd800720c */ /* 0x000fe20003f25070 */
[----:B------:R-:W-:Y:S01]  /*3220*/  IMAD.WIDE R54, R0, 0x4, R54 ;  /* 0x0000000400367825 */ /* 0x000fe200078e0236 */
        /* <DEDUP_REMOVED lines=21> */
[----:B------:R1:W-:Y:S01]  /*3380*/  LDGSTS.E [R215+0x8000], desc[UR14][R54.64], P1 ;  /* 0x0800000036d77fae */ /* 0x0003e2000892184e */
        /* <DEDUP_REMOVED lines=9> */
[----:B------:R-:W-:-:S02]  /*3420*/  IMAD.WIDE R156, R0, 0x4, R156 ;  /* 0x00000004009c7825 */ /* 0x000fc400078e029c */
[----:B------:R3:W-:Y:S01]  /*3430*/  LDGSTS.E [R215+0xc008], desc[UR14][R36.64], P4 ;  /* 0x0c00800024d77fae */ /* 0x0007e2000a12184e */
[----:B------:R-:W-:Y:S01]  /*3440*/  ISETP.NE.U32.AND P4, PT, R84, RZ, PT ;  /* 0x000000ff5400720c */ /* 0x000fe20003f85070 */
[----:B------:R-:W-:Y:S01]  /*3450*/  IMAD.WIDE R158, R0, 0x4, R158 ;  /* 0x00000004009e7825 */ /* 0x000fe200078e029e */
[----:B-1----:R-:W-:Y:S01]  /*3460*/  CS2R R54, SRZ ;  /* 0x0000000000367805 */ /* 0x002fe2000001ff00 */
[----:B------:R-:W-:Y:S01]  /*3470*/  LDGSTS.E [R213+0x8000], desc[UR14][R116.64], P3 ;  /* 0x0800000074d57fae */ /* 0x000fe2000992184e */
[----:B------:R-:W-:Y:S01]  /*3480*/  ISETP.NE.U32.AND P3, PT, R82, RZ, PT ;  /* 0x000000ff5200720c */ /* 0x000fe20003f65070 */
[----:B------:R-:W-:Y:S02]  /*3490*/  IMAD.WIDE R42, R0, 0x4, R42 ;  /* 0x00000004002a7825 */ /* 0x000fe400078e022a */
[----:B------:R-:W-:Y:S01]  /*34a0*/  LDGSTS.E [R213+0x8008], desc[UR14][R118.64], P0 ;  /* 0x0800800076d57fae */ /* 0x000fe2000812184e */
[----:B------:R-:W-:Y:S01]  /*34b0*/  ISETP.NE.U32.AND P0, PT, R80, RZ, PT ;  /* 0x000000ff5000720c */ /* 0x000fe20003f05070 */
[----:B------:R-:W-:Y:S01]  /*34c0*/  IMAD.WIDE R44, R0, 0x4, R44 ;  /* 0x00000004002c7825 */ /* 0x000fe200078e022c */
[----:B--2---:R-:W-:Y:S01]  /*34d0*/  CS2R R34, SRZ ;  /* 0x0000000000227805 */ /* 0x004fe2000001ff00 */
[----:B------:R-:W-:Y:S01]  /*34e0*/  LDGSTS.E [R213+0xc000], desc[UR14][R38.64], P1 ;  /* 0x0c00000026d57fae */ /* 0x000fe2000892184e */
[----:B------:R-:W-:Y:S01]  /*34f0*/  ISETP.NE.U32.AND P1, PT, R78, RZ, PT ;  /* 0x000000ff4e00720c */ /* 0x000fe20003f25070 */
[----:B------:R-:W-:Y:S01]  /*3500*/  IMAD.WIDE R24, R0, 0x4, R24 ;  /* 0x0000000400187825 */ /* 0x000fe200078e0218 */
[----:B---3--:R-:W-:Y:S01]  /*3510*/  CS2R R36, SRZ ;  /* 0x0000000000247805 */ /* 0x008fe2000001ff00 */
[----:B------:R-:W-:Y:S01]  /*3520*/  LDGSTS.E [R213+0xc008], desc[UR14][R40.64], P2 ;  /* 0x0c00800028d57fae */ /* 0x000fe2000912184e */
[----:B------:R-:W-:Y:S01]  /*3530*/  ISETP.NE.U32.AND P2, PT, R74, RZ, PT ;  /* 0x000000ff4a00720c */ /* 0x000fe20003f45070 */
[----:B------:R-:W-:-:S02]  /*3540*/  IMAD.WIDE R26, R0, 0x4, R26 ;  /* 0x00000004001a7825 */ /* 0x000fc400078e021a */
[----:B------:R1:W-:Y:S01]  /*3550*/  LDGSTS.E [R209+0x8000], desc[UR14][R156.64], P5 ;  /* 0x080000009cd17fae */ /* 0x0003e2000a92184e */
[-C--:B------:R-:W-:Y:S01]  /*3560*/  ISETP.GE.AND P5, PT, R15, R72.reuse, PT ;  /* 0x000000480f00720c */ /* 0x080fe20003fa6270 */
[C---:B------:R-:W-:Y:S02]  /*3570*/  IMAD.WIDE R46, R0.reuse, 0x4, R46 ;  /* 0x00000004002e7825 */ /* 0x040fe400078e022e */
[----:B------:R-:W-:Y:S01]  /*3580*/  LDGSTS.E [R209+0x8008], desc[UR14][R158.64], P4 ;  /* 0x080080009ed17fae */ /* 0x000fe2000a12184e */
[----:B------:R-:W-:Y:S01]  /*3590*/  SEL R32, RZ, 0x4, P5 ;  /* 0x00000004ff207807 */ /* 0x000fe20002800000 */
[----:B------:R-:W-:Y:S01]  /*35a0*/  IMAD.WIDE R48, R0, 0x4, R48 ;  /* 0x0000000400307825 */ /* 0x000fe200078e0230 */
[-C--:B------:R-:W-:Y:S01]  /*35b0*/  ISETP.GE.AND P4, PT, R13, R72.reuse, PT ;  /* 0x000000480d00720c */ /* 0x080fe20003f86270 */
[----:B------:R2:W-:Y:S01]  /*35c0*/  LDGSTS.E [R209+0xc000], desc[UR14][R42.64], P3 ;  /* 0x0c0000002ad17fae */ /* 0x0005e2000992184e */
[----:B------:R-:W-:Y:S01]  /*35d0*/  SEL R32, R32, RZ, P6 ;  /* 0x000000ff20207207 */ /* 0x000fe20003000000 */
[C---:B------:R-:W-:Y:S01]  /*35e0*/  IMAD.WIDE R28, R0.reuse, 0x4, R28 ;  /* 0x00000004001c7825 */ /* 0x040fe200078e021c */
[-C--:B------:R-:W-:Y:S01]  /*35f0*/  ISETP.GE.AND P5, PT, R7, R72.reuse, PT ;  /* 0x000000480700720c */ /* 0x080fe20003fa6270 */
[----:B------:R-:W-:Y:S01]  /*3600*/  LDGSTS.E [R209+0xc008], desc[UR14][R44.64], P0 ;  /* 0x0c0080002cd17fae */ /* 0x000fe2000812184e */
[-C--:B------:R-:W-:Y:S01]  /*3610*/  ISETP.GE.AND P0, PT, R11, R72.reuse, PT ;  /* 0x000000480b00720c */ /* 0x080fe20003f06270 */
[----:B------:R-:W-:Y:S01]  /*3620*/  IMAD.WIDE R30, R0, 0x4, R30 ;  /* 0x00000004001e7825 */ /* 0x000fe200078e021e */
[----:B------:R-:W-:Y:S01]  /*3630*/  SEL R33, RZ, 0x4, P4 ;  /* 0x00000004ff217807 */ /* 0x000fe20002000000 */
[----:B------:R3:W-:Y:S01]  /*3640*/  LDGSTS.E [R207+0x8000], desc[UR14][R24.64], P1 ;  /* 0x0800000018cf7fae */ /* 0x0007e2000892184e */
[-C--:B------:R-:W-:Y:S01]  /*3650*/  ISETP.GE.AND P1, PT, R9, R72.reuse, PT ;  /* 0x000000480900720c */ /* 0x080fe20003f26270 */
[----:B-1----:R-:W-:Y:S01]  /*3660*/  IMAD.SHL.U32 R157, R127, 0x40, RZ ;  /* 0x000000407f9d7824 */ /* 0x002fe200078e00ff */
[-C--:B------:R-:W-:Y:S01]  /*3670*/  ISETP.GE.AND P4, PT, R5, R72.reuse, PT ;  /* 0x000000480500720c */ /* 0x080fe20003f86270 */
[----:B------:R1:W-:Y:S01]  /*3680*/  LDGSTS.E [R207+0x8008], desc[UR14][R26.64], P2 ;  /* 0x080080001acf7fae */ /* 0x0003e2000912184e */
[----:B------:R-:W-:Y:S01]  /*3690*/  ISETP.GE.AND P3, PT, R64, R72, PT ;  /* 0x000000484000720c */ /* 0x000fe20003f66270 */
[----:B------:R-:W-:Y:S01]  /*36a0*/  IMAD.WIDE R50, R0, 0x4, R50 ;  /* 0x0000000400327825 */ /* 0x000fe200078e0232 */
[----:B------:R-:W-:-:S02]  /*36b0*/  SEL R33, R33, RZ, P6 ;  /* 0x000000ff21217207 */ /* 0x000fc40003000000 */
[----:B------:R-:W-:Y:S02]  /*36c0*/  CS2R R38, SRZ ;  /* 0x0000000000267805 */ /* 0x000fe4000001ff00 */
[----:B------:R-:W-:Y:S01]  /*36d0*/  CS2R R40, SRZ ;  /* 0x0000000000287805 */ /* 0x000fe2000001ff00 */
[----:B------:R-:W-:Y:S01]  /*36e0*/  IMAD.WIDE R52, R0, 0x4, R52 ;  /* 0x0000000400347825 */ /* 0x000fe200078e0234 */
[----:B--2---:R-:W-:Y:S02]  /*36f0*/  CS2R R42, SRZ ;  /* 0x00000000002a7805 */ /* 0x004fe4000001ff00 */
[----:B---3--:R-:W-:Y:S02]  /*3700*/  SEL R24, RZ, 0x4, P0 ;  /* 0x00000004ff187807 */ /* 0x008fe40000000000 */
[----:B------:R-:W-:Y:S02]  /*3710*/  CS2R R44, SRZ ;  /* 0x00000000002c7805 */ /* 0x000fe4000001ff00 */
[----:B------:R-:W-:Y:S01]  /*3720*/  SEL R25, RZ, 0x4, P1 ;  /* 0x00000004ff197807 */ /* 0x000fe20000800000 */
[----:B------:R-:W-:Y:S01]  /*3730*/  IMAD.WIDE R114, R157, 0x4, R114 ;  /* 0x000000049d727825 */ /* 0x000fe200078e0272 */
[----:B------:R-:W-:-:S02]  /*3740*/  SEL R24, R24, RZ, P6 ;  /* 0x000000ff18187207 */ /* 0x000fc40003000000 */
[----:B-1----:R-:W-:Y:S02]  /*3750*/  CS2R R26, SRZ ;  /* 0x00000000001a7805 */ /* 0x002fe4000001ff00 */
[----:B------:R-:W-:Y:S01]  /*3760*/  SEL R25, R25, RZ, P6 ;  /* 0x000000ff19197207 */ /* 0x000fe20003000000 */
[C---:B------:R-:W-:Y:S01]  /*3770*/  IMAD.WIDE R122, R157.reuse, 0x4, R122 ;  /* 0x000000049d7a7825 */ /* 0x040fe200078e027a */
[----:B------:R-:W-:Y:S02]  /*3780*/  ISETP.NE.U32.AND P0, PT, R32, RZ, PT ;  /* 0x000000ff2000720c */ /* 0x000fe40003f05070 */
[----:B------:R-:W-:Y:S01]  /*3790*/  SEL R32, RZ, 0x4, P5 ;  /* 0x00000004ff207807 */ /* 0x000fe20002800000 */
[C---:B------:R-:W-:Y:S01]  /*37a0*/  IMAD.WIDE R130, R157.reuse, 0x4, R130 ;  /* 0x000000049d827825 */ /* 0x040fe200078e0282 */
[----:B------:R-:W-:Y:S02]  /*37b0*/  ISETP.NE.U32.AND P2, PT, R24, RZ, PT ;  /* 0x000000ff1800720c */ /* 0x000fe40003f45070 */
[----:B------:R-:W-:Y:S01]  /*37c0*/  SEL R24, RZ, 0x4, P4 ;  /* 0x00000004ff187807 */ /* 0x000fe20002000000 */
[----:B------:R-:W-:Y:S01]  /*37d0*/  IMAD.WIDE R134, R157, 0x4, R134 ;  /* 0x000000049d867825 */ /* 0x000fe200078e0286 */
[----:B------:R-:W-:-:S02]  /*37e0*/  ISETP.NE.U32.AND P4, PT, R25, RZ, PT ;  /* 0x000000ff1900720c */ /* 0x000fc40003f85070 */
[----:B------:R-:W-:Y:S01]  /*37f0*/  SEL R25, RZ, 0x4, P3 ;  /* 0x00000004ff197807 */ /* 0x000fe20001800000 */
[----:B------:R-:W-:Y:S01]  /*3800*/  IMAD.WIDE R138, R157, 0x4, R138 ;  /* 0x000000049d8a7825 */ /* 0x000fe200078e028a */
[----:B------:R-:W-:Y:S01]  /*3810*/  SEL R32, R32, RZ, P6 ;  /* 0x000000ff20207207 */ /* 0x000fe20003000000 */
[----:B------:R1:W-:Y:S01]  /*3820*/  LDGSTS.E [R207+0xc000], desc[UR14][R46.64], P0 ;  /* 0x0c0000002ecf7fae */ /* 0x0003e2000812184e */
[----:B------:R-:W-:Y:S01]  /*3830*/  ISETP.NE.U32.AND P1, PT, R33, RZ, PT ;  /* 0x000000ff2100720c */ /* 0x000fe20003f25070 */
[----:B------:R-:W-:Y:S01]  /*3840*/  IMAD.WIDE R142, R157, 0x4, R142 ;  /* 0x000000049d8e7825 */ /* 0x000fe200078e028e */
[----:B------:R-:W-:Y:S02]  /*3850*/  SEL R24, R24, RZ, P6 ;  /* 0x000000ff18187207 */ /* 0x000fe40003000000 */
[----:B------:R-:W-:Y:S01]  /*3860*/  SEL R25, R25, RZ, P6 ;  /* 0x000000ff19197207 */ /* 0x000fe20003000000 */
[----:B------:R-:W-:Y:S01]  /*3870*/  IMAD.WIDE R146, R157, 0x4, R146 ;  /* 0x000000049d927825 */ /* 0x000fe200078e0292 */
[----:B------:R-:W-:-:S02]  /*3880*/  ISETP.NE.U32.AND P3, PT, R32, RZ, PT ;  /* 0x000000ff2000720c */ /* 0x000fc40003f65070 */
[----:B------:R-:W-:Y:S02]  /*3890*/  CS2R R32, SRZ ;  /* 0x0000000000207805 */ /* 0x000fe4000001ff00 */
[----:B------:R-:W-:Y:S01]  /*38a0*/  ISETP.NE.U32.AND P5, PT, R24, RZ, PT ;  /* 0x000000ff1800720c */ /* 0x000fe20003fa5070 */
[----:B------:R-:W-:Y:S01]  /*38b0*/  IMAD.WIDE R152, R157, 0x4, R152 ;  /* 0x000000049d987825 */ /* 0x000fe200078e0298 */
[----:B------:R-:W-:Y:S02]  /*38c0*/  ISETP.NE.U32.AND P6, PT, R25, RZ, PT ;  /* 0x000000ff1900720c */ /* 0x000fe40003fc5070 */
[----:B------:R-:W-:Y:S02]  /*38d0*/  CS2R R24, SRZ ;  /* 0x0000000000187805 */ /* 0x000fe4000001ff00 */
[----:B------:R-:W-:Y:S01]  /*38e0*/  ISETP.GE.AND P0, PT, R111, R150, PT ;  /* 0x000000966f00720c */ /* 0x000fe20003f06270 */
[----:B------:R2:W-:Y:S01]  /*38f0*/  LDGSTS.E [R207+0xc008], desc[UR14][R48.64], P1 ;  /* 0x0c00800030cf7fae */ /* 0x0005e2000892184e */
[----:B------:R-:W-:Y:S01]  /*3900*/  IMAD.WIDE R120, R157, 0x4, R120 ;  /* 0x000000049d787825 */ /* 0x000fe200078e0278 */
[----:B------:R-:W-:-:S02]  /*3910*/  ISETP.GE.AND P1, PT, R92, 0x40, PT ;  /* 0x000000405c00780c */ /* 0x000fc40003f26270 */
[----:B-1----:R-:W-:Y:S01]  /*3920*/  CS2R R46, SRZ ;  /* 0x00000000002e7805 */ /* 0x002fe2000001ff00 */
[----:B------:R1:W-:Y:S01]  /*3930*/  LDGSTS.E [R205+0x8000], desc[UR14][R28.64], P2 ;  /* 0x080000001ccd7fae */ /* 0x0003e2000912184e */
[----:B------:R-:W-:-:S03]  /*3940*/  IMAD.WIDE R128, R157, 0x4, R128 ;  /* 0x000000049d807825 */ /* 0x000fc600078e0280 */
[----:B------:R3:W-:Y:S01]  /*3950*/  LDGSTS.E [R205+0x8008], desc[UR14][R30.64], P4 ;  /* 0x080080001ecd7fae */ /* 0x0007e2000a12184e */
[----:B------:R-:W-:-:S03]  /*3960*/  IMAD.WIDE R132, R157, 0x4, R132 ;  /* 0x000000049d847825 */ /* 0x000fc600078e0284 */
[----:B------:R4:W-:Y:S01]  /*3970*/  LDGSTS.E [R205+0xc000], desc[UR14][R50.64], P3 ;  /* 0x0c00000032cd7fae */ /* 0x0009e2000992184e */
[C---:B------:R-:W-:Y:S01]  /*3980*/  IMAD.WIDE R136, R157.reuse, 0x4, R136 ;  /* 0x000000049d887825 */ /* 0x040fe200078e0288 */
[----:B--2---:R-:W-:Y:S02]  /*3990*/  CS2R R48, SRZ ;  /* 0x0000000000307805 */ /* 0x004fe4000001ff00 */
[----:B------:R2:W-:Y:S01]  /*39a0*/  LDGSTS.E [R205+0xc008], desc[UR14][R52.64], P5 ;  /* 0x0c00800034cd7fae */ /* 0x0005e2000a92184e */
[C---:B------:R-:W-:Y:S01]  /*39b0*/  IMAD.WIDE R140, R157.reuse, 0x4, R140 ;  /* 0x000000049d8c7825 */ /* 0x040fe200078e028c */
[----:B-1----:R-:W-:Y:S02]  /*39c0*/  CS2R R28, SRZ ;  /* 0x00000000001c7805 */ /* 0x002fe4000001ff00 */
[----:B------:R-:W0:Y:S01]  /*39d0*/  LDGDEPBAR ;  /* 0x00000000000079af */ /* 0x000e220000000000 */
[----:B------:R-:W-:Y:S01]  /*39e0*/  IMAD.WIDE R144, R157, 0x4, R144 ;  /* 0x000000049d907825 */ /* 0x000fe200078e0290 */
[----:B---3--:R-:W-:-:S02]  /*39f0*/  CS2R R30, SRZ ;  /* 0x00000000001e7805 */ /* 0x008fc4000001ff00 */
[----:B------:R1:W-:Y:S01]  /*3a00*/  LDGSTS.E [R211+0x1c000], desc[UR14][R114.64], P6 ;  /* 0x1c00000072d37fae */ /* 0x0003e2000b12184e */
[C---:B------:R-:W-:Y:S01]  /*3a10*/  IMAD.WIDE R148, R157.reuse, 0x4, R148 ;  /* 0x000000049d947825 */ /* 0x040fe200078e0294 */
[----:B----4-:R-:W-:Y:S02]  /*3a20*/  CS2R R50, SRZ ;  /* 0x0000000000327805 */ /* 0x010fe4000001ff00 */
[----:B------:R1:W-:Y:S01]  /*3a30*/  LDGSTS.E [R211+0x1c400], desc[UR14][R122.64], P6 ;  /* 0x1c4000007ad37fae */ /* 0x0003e2000b12184e */
[----:B------:R-:W-:Y:S01]  /*3a40*/  IMAD.WIDE R154, R157, 0x4, R154 ;  /* 0x000000049d9a7825 */ /* 0x000fe200078e029a */
[----:B--2---:R-:W-:Y:S02]  /*3a50*/  CS2R R52, SRZ ;  /* 0x0000000000347805 */ /* 0x004fe4000001ff00 */
[----:B------:R1:W-:Y:S01]  /*3a60*/  LDGSTS.E [R211+0x1c800], desc[UR14][R130.64], P6 ;  /* 0x1c80000082d37fae */ /* 0x0003e2000b12184e */
[C---:B------:R-:W-:Y:S02]  /*3a70*/  IMAD.SHL.U32 R74, R88.reuse, 0x8, RZ ;  /* 0x00000008584a7824 */ /* 0x040fe400078e00ff */
[C---:B------:R-:W-:Y:S01]  /*3a80*/  IMAD.SHL.U32 R113, R88.reuse, 0x100, RZ ;  /* 0x0000010058717824 */ /* 0x040fe200078e00ff */
[----:B------:R1:W-:Y:S01]  /*3a90*/  LDGSTS.E [R211+0x1cc00], desc[UR14][R134.64], P6 ;  /* 0x1cc0000086d37fae */ /* 0x0003e2000b12184e */
[----:B------:R-:W-:Y:S01]  /*3aa0*/  IMAD.SHL.U32 R72, R88, 0x10, RZ ;  /* 0x0000001058487824 */ /* 0x000fe200078e00ff */
[----:B------:R-:W-:-:S02]  /*3ab0*/  LOP3.LUT R74, R74, 0x780, RZ, 0xc0, !PT ;  /* 0x000007804a4a7812 */ /* 0x000fc400078ec0ff */
[----:B------:R1:W-:Y:S01]  /*3ac0*/  LDGSTS.E [R211+0x1d000], desc[UR14][R138.64], P6 ;  /* 0x1d0000008ad37fae */ /* 0x0003e2000b12184e */
[----:B------:R-:W-:-:S03]  /*3ad0*/  LOP3.LUT R113, R113, 0x800, RZ, 0xc0, !PT ;  /* 0x0000080071717812 */ /* 0x000fc600078ec0ff */
[----:B------:R1:W-:Y:S04]  /*3ae0*/  LDGSTS.E [R211+0x1d400], desc[UR14][R142.64], P6 ;  /* 0x1d4000008ed37fae */ /* 0x0003e8000b12184e */
        /* <DEDUP_REMOVED lines=10> */
[----:B------:R-:W0:Y:S01]  /*3b90*/  LDGDEPBAR ;  /* 0x00000000000079af */ /* 0x000e220000000000 */
[----:B------:R-:W-:Y:S05]  /*3ba0*/  @!P1 BRA `(.L_x_0) ;  /* 0x00000020003c9947 */ /* 0x000fea0003800000 */
[----:B------:R-:W-:Y:S01]  /*3bb0*/  SHF.R.S32.HI R25, RZ, 0x1f, R76 ;  /* 0x0000001fff197819 */ /* 0x000fe2000001144c */
[----:B------:R-:W-:Y:S01]  /*3bc0*/  IMAD.SHL.U32 R33, R157, 0x8, RZ ;  /* 0x000000089d217824 */ /* 0x000fe200078e00ff */
[----:B------:R-:W-:Y:S01]  /*3bd0*/  SHF.R.S32.HI R24, RZ, 0x1f, R201 ;  /* 0x0000001fff187819 */ /* 0x000fe200000114c9 */
[-C--:B------:R-:W-:Y:S01]  /*3be0*/  IMAD R112, R77, R126.reuse, RZ ;  /* 0x0000007e4d707224 */ /* 0x080fe200078e02ff */
[----:B------:R-:W-:Y:S01]  /*3bf0*/  SHF.L.U64.HI R219, R76, 0x2, R25 ;  /* 0x000000024cdb7819 */ /* 0x000fe20000010219 */
[-C--:B-1----:R-:W-:Y:S01]  /*3c00*/  IMAD R114, R79, R126.reuse, RZ ;  /* 0x0000007e4f727224 */ /* 0x082fe200078e02ff */
[----:B------:R-:W-:Y:S01]  /*3c10*/  SHF.L.U64.HI R76, R201, 0x2, R24 ;  /* 0x00000002c94c7819 */ /* 0x000fe20000010218 */
[-C--:B------:R-:W-:Y:S01]  /*3c20*/  IMAD R116, R85, R126.reuse, RZ ;  /* 0x0000007e55747224 */ /* 0x080fe200078e02ff */
[----:B------:R-:W-:Y:S01]  /*3c30*/  SHF.R.S32.HI R24, RZ, 0x1f, R189 ;  /* 0x0000001fff187819 */ /* 0x000fe200000114bd */
[-C--:B------:R-:W-:Y:S01]  /*3c40*/  IMAD R117, R87, R126.reuse, RZ ;  /* 0x0000007e57757224 */ /* 0x080fe200078e02ff */
[----:B------:R-:W-:Y:S01]  /*3c50*/  SHF.R.S32.HI R27, RZ, 0x1f, R90 ;  /* 0x0000001fff1b7819 */ /* 0x000fe2000001145a */
[-C--:B------:R-:W-:Y:S01]  /*3c60*/  IMAD R118, R93, R126.reuse, RZ ;  /* 0x0000007e5d767224 */ /* 0x080fe200078e02ff */
[----:B------:R-:W-:Y:S01]  /*3c70*/  SHF.R.U32.HI R26, RZ, 0x5, R88 ;  /* 0x00000005ff1a7819 */ /* 0x000fe20000011658 */
[-C--:B------:R-:W-:Y:S01]  /*3c80*/  IMAD R119, R95, R126.reuse, RZ ;  /* 0x0000007e5f777224 */ /* 0x080fe200078e02ff */
[----:B------:R-:W-:Y:S01]  /*3c90*/  SHF.R.S32.HI R128, RZ, 0x1f, R157 ;  /* 0x0000001fff807819 */ /* 0x000fe2000001149d */
[-C--:B------:R-:W-:Y:S01]  /*3ca0*/  IMAD R120, R9, R126.reuse, RZ ;  /* 0x0000007e09787224 */ /* 0x080fe200078e02ff */
[----:B------:R-:W-:Y:S01]  /*3cb0*/  SHF.L.U64.HI R88, R189, 0x2, R24 ;  /* 0x00000002bd587819 */ /* 0x000fe20000010218 */
[-C--:B------:R-:W-:Y:S01]  /*3cc0*/  IMAD R121, R11, R126.reuse, RZ ;  /* 0x0000007e0b797224 */ /* 0x080fe200078e02ff */
[----:B------:R-:W-:Y:S01]  /*3cd0*/  SHF.L.U64.HI R90, R90, 0x2, R27 ;  /* 0x000000025a5a7819 */ /* 0x000fe2000001021b */
[-C--:B------:R-:W-:Y:S01]  /*3ce0*/  IMAD R122, R17, R126.reuse, RZ ;  /* 0x0000007e117a7224 */ /* 0x080fe200078e02ff */
[----:B------:R-:W-:Y:S01]  /*3cf0*/  R2UR UR16, R26 ;  /* 0x000000001a1072ca */ /* 0x000fe200000e0000 */
[----:B------:R-:W-:Y:S01]  /*3d00*/  IMAD R123, R19, R126, RZ ;  /* 0x0000007e137b7224 */ /* 0x000fe200078e02ff */
[----:B------:R-:W-:Y:S01]  /*3d10*/  SHF.R.S32.HI R25, RZ, 0x1f, R92 ;  /* 0x0000001fff197819 */ /* 0x000fe2000001145c */
[----:B------:R-:W-:Y:S01]  /*3d20*/  VIADD R124, R124, 0xffffff80 ;  /* 0xffffff807c7c7836 */ /* 0x000fe20000000000 */
[----:B------:R-:W-:Y:S01]  /*3d30*/  SHF.R.S32.HI R27, RZ, 0x1f, R188 ;  /* 0x0000001fff1b7819 */ /* 0x000fe200000114bc */
[----:B------:R-:W-:Y:S01]  /*3d40*/  IMAD.SHL.U32 R130, R157, 0x4, RZ ;  /* 0x000000049d827824 */ /* 0x000fe200078e00ff */
[----:B------:R-:W-:-:S02]  /*3d50*/  SHF.R.S32.HI R26, RZ, 0x1f, R187 ;  /* 0x0000001fff1a7819 */ /* 0x000fc400000114bb */
[----:B------:R-:W-:Y:S02]  /*3d60*/  CS2R R34, SRZ ;  /* 0x0000000000227805 */ /* 0x000fe4000001ff00 */
[----:B------:R-:W-:Y:S02]  /*3d70*/  SHF.R.S32.HI R24, RZ, 0x1f, R185 ;  /* 0x0000001fff187819 */ /* 0x000fe400000114b9 */
[----:B------:R-:W-:Y:S02]  /*3d80*/  CS2R R36, SRZ ;  /* 0x0000000000247805 */ /* 0x000fe4000001ff00 */
[----:B------:R-:W-:Y:S02]  /*3d90*/  SHF.L.U64.HI R30, R157, 0x3, R128 ;  /* 0x000000039d1e7819 */ /* 0x000fe40000010280 */
[----:B------:R-:W-:Y:S02]  /*3da0*/  CS2R R38, SRZ ;  /* 0x0000000000267805 */ /* 0x000fe4000001ff00 */
[----:B------:R-:W-:-:S02]  /*3db0*/  LEA R213, P1, R188, R33, 0x2 ;  /* 0x00000021bcd57211 */ /* 0x000fc400078210ff */
[----:B------:R-:W-:Y:S02]  /*3dc0*/  CS2R R40, SRZ ;  /* 0x0000000000287805 */ /* 0x000fe4000001ff00 */
[-C--:B------:R-:W-:Y:S02]  /*3dd0*/  LEA R28, P2, R187, R33.reuse, 0x2 ;  /* 0x00000021bb1c7211 */ /* 0x080fe400078410ff */
[----:B------:R-:W-:Y:S02]  /*3de0*/  CS2R R42, SRZ ;  /* 0x00000000002a7805 */ /* 0x000fe4000001ff00 */
[----:B------:R-:W-:Y:S02]  /*3df0*/  LEA R129, P4, R185, R33, 0x2 ;  /* 0x00000021b9817211 */ /* 0x000fe400078810ff */
[----:B------:R-:W-:Y:S02]  /*3e00*/  CS2R R44, SRZ ;  /* 0x00000000002c7805 */ /* 0x000fe4000001ff00 */
[----:B------:R-:W-:Y:S01]  /*3e10*/  LEA.HI R132, R25, R92, RZ, 0x6 ;  /* 0x0000005c19847211 */ /* 0x000fe200078f30ff */
[----:B------:R-:W-:Y:S01]  /*3e20*/  IMAD R92, R5, R126, RZ ;  /* 0x0000007e055c7224 */ /* 0x000fe200078e02ff */
[----:B------:R-:W-:-:S02]  /*3e30*/  LEA.HI.X R139, R188, R30, R27, 0x2, P1 ;  /* 0x0000001ebc8b7211 */ /* 0x000fc400008f141b */
[----:B------:R-:W-:Y:S02]  /*3e40*/  CS2R R46, SRZ ;  /* 0x00000000002e7805 */ /* 0x000fe4000001ff00 */
[-C--:B------:R-:W-:Y:S02]  /*3e50*/  LEA.HI.X R26, R187, R30.reuse, R26, 0x2, P2 ;  /* 0x0000001ebb1a7211 */ /* 0x080fe400010f141a */
[----:B------:R-:W-:Y:S02]  /*3e60*/  CS2R R48, SRZ ;  /* 0x0000000000307805 */ /* 0x000fe4000001ff00 */
[----:B------:R-:W-:Y:S02]  /*3e70*/  LEA.HI.X R167, R185, R30, R24, 0x2, P4 ;  /* 0x0000001eb9a77211 */ /* 0x000fe400020f1418 */
[----:B------:R-:W-:Y:S02]  /*3e80*/  CS2R R50, SRZ ;  /* 0x0000000000327805 */ /* 0x000fe4000001ff00 */
[----:B------:R-:W-:-:S02]  /*3e90*/  SHF.R.S32.HI R25, RZ, 0x1f, R186 ;  /* 0x0000001fff197819 */ /* 0x000fc400000114ba */
[----:B------:R-:W-:Y:S02]  /*3ea0*/  CS2R R52, SRZ ;  /* 0x0000000000347805 */ /* 0x000fe4000001ff00 */
[-C--:B------:R-:W-:Y:S02]  /*3eb0*/  LEA R127, P3, R186, R33.reuse, 0x2 ;  /* 0x00000021ba7f7211 */ /* 0x080fe400078610ff */
[----:B------:R-:W-:Y:S02]  /*3ec0*/  CS2R R54, SRZ ;  /* 0x0000000000367805 */ /* 0x000fe4000001ff00 */
[----:B------:R-:W-:Y:S01]  /*3ed0*/  SHF.R.S32.HI R29, RZ, 0x1f, R184 ;  /* 0x0000001fff1d7819 */ /* 0x000fe200000114b8 */
[----:B------:R-:W-:Y:S01]  /*3ee0*/  UMOV UR12, 0x1 ;  /* 0x00000001000c7882 */ /* 0x000fe20000000000 */
[----:B------:R-:W-:Y:S01]  /*3ef0*/  SHF.R.S32.HI R24, RZ, 0x1f, R183 ;  /* 0x0000001fff187819 */ /* 0x000fe200000114b7 */
[----:B------:R-:W-:Y:S01]  /*3f00*/  UMOV UR13, 0xffffffff ;  /* 0xffffffff000d7882 */ /* 0x000fe20000000000 */
[-C--:B------:R-:W-:Y:S01]  /*3f10*/  LEA R131, P1, R184, R33.reuse, 0x2 ;  /* 0x00000021b8837211 */ /* 0x080fe200078210ff */
[----:B------:R-:W-:Y:S01]  /*3f20*/  UMOV UR4, URZ ;  /* 0x0000003f00047c82 */ /* 0x000fe20008000000 */
[----:B------:R-:W-:-:S02]  /*3f30*/  LEA R135, P2, R183, R33, 0x2 ;  /* 0x00000021b7877211 */ /* 0x000fc400078410ff */
[-C--:B------:R-:W-:Y:S02]  /*3f40*/  LEA.HI.X R147, R186, R30.reuse, R25, 0x2, P3 ;  /* 0x0000001eba937211 */ /* 0x080fe400018f1419 */
[-C--:B------:R-:W-:Y:S02]  /*3f50*/  LEA.HI.X R171, R184, R30.reuse, R29, 0x2, P1 ;  /* 0x0000001eb8ab7211 */ /* 0x080fe400008f141d */
[----:B------:R-:W-:Y:S02]  /*3f60*/  LEA.HI.X R24, R183, R30, R24, 0x2, P2 ;  /* 0x0000001eb7187211 */ /* 0x000fe400010f1418 */
[----:B------:R-:W-:Y:S02]  /*3f70*/  SHF.R.S32.HI R27, RZ, 0x1f, R182 ;  /* 0x0000001fff1b7819 */ /* 0x000fe400000114b6 */
[----:B------:R-:W-:Y:S02]  /*3f80*/  SHF.R.S32.HI R25, RZ, 0x1f, R110 ;  /* 0x0000001fff197819 */ /* 0x000fe4000001146e */
[----:B------:R-:W-:-:S02]  /*3f90*/  LEA R133, P3, R182, R33, 0x2 ;  /* 0x00000021b6857211 */ /* 0x000fc400078610ff */
[-C--:B------:R-:W-:Y:S02]  /*3fa0*/  LEA R137, P4, R110, R33.reuse, 0x2 ;  /* 0x000000216e897211 */ /* 0x080fe400078810ff */
[----:B------:R-:W-:Y:S02]  /*3fb0*/  SHF.R.S32.HI R29, RZ, 0x1f, R106 ;  /* 0x0000001fff1d7819 */ /* 0x000fe4000001146a */
[----:B------:R-:W-:Y:S02]  /*3fc0*/  LEA R145, P2, R106, R33, 0x2 ;  /* 0x000000216a917211 */ /* 0x000fe400078410ff */
[----:B------:R-:W-:Y:S02]  /*3fd0*/  SHF.R.S32.HI R82, RZ, 0x1f, R193 ;  /* 0x0000001fff527819 */ /* 0x000fe400000114c1 */
[-C--:B------:R-:W-:Y:S02]  /*3fe0*/  LEA.HI.X R179, R182, R30.reuse, R27, 0x2, P3 ;  /* 0x0000001eb6b37211 */ /* 0x080fe400018f141b */
[----:B------:R-:W-:Y:S01]  /*3ff0*/  LEA.HI.X R183, R110, R30, R25, 0x2, P4 ;  /* 0x0000001e6eb77211 */ /* 0x000fe200020f1419 */
[----:B------:R-:W-:Y:S01]  /*4000*/  IMAD R110, R71, R126, RZ ;  /* 0x0000007e476e7224 */ /* 0x000fe200078e02ff */
[----:B------:R-:W-:-:S02]  /*4010*/  SHF.R.S32.HI R31, RZ, 0x1f, R108 ;  /* 0x0000001fff1f7819 */ /* 0x000fc4000001146c */
[-C--:B------:R-:W-:Y:S02]  /*4020*/  LEA R141, P1, R108, R33.reuse, 0x2 ;  /* 0x000000216c8d7211 */ /* 0x080fe400078210ff */
[----:B------:R-:W-:Y:S01]  /*4030*/  LEA.HI.X R189, R106, R30, R29, 0x2, P2 ;  /* 0x0000001e6abd7211 */ /* 0x000fe200010f141d */
[----:B------:R-:W-:Y:S01]  /*4040*/  IMAD R106, R63, R126, RZ ;  /* 0x0000007e3f6a7224 */ /* 0x000fe200078e02ff */
[----:B------:R-:W-:Y:S02]  /*4050*/  SHF.R.S32.HI R27, RZ, 0x1f, R104 ;  /* 0x0000001fff1b7819 */ /* 0x000fe40000011468 */
[----:B------:R-:W-:Y:S02]  /*4060*/  SHF.R.S32.HI R25, RZ, 0x1f, R102 ;  /* 0x0000001fff197819 */ /* 0x000fe40000011466 */
[-C--:B------:R-:W-:Y:S02]  /*4070*/  LEA R149, P3, R104, R33.reuse, 0x2 ;  /* 0x0000002168957211 */ /* 0x080fe400078610ff */
[----:B------:R-:W-:-:S02]  /*4080*/  LEA R169, P4, R102, R33, 0x2 ;  /* 0x0000002166a97211 */ /* 0x000fc400078810ff */
[----:B------:R-:W-:Y:S02]  /*4090*/  SHF.R.S32.HI R29, RZ, 0x1f, R98 ;  /* 0x0000001fff1d7819 */ /* 0x000fe40000011462 */
[----:B------:R-:W-:Y:S02]  /*40a0*/  LEA R177, P2, R98, R33, 0x2 ;  /* 0x0000002162b17211 */ /* 0x000fe400078410ff */
[----:B------:R-:W-:Y:S02]  /*40b0*/  SHF.L.U64.HI R82, R193, 0x2, R82 ;  /* 0x00000002c1527819 */ /* 0x000fe40000010252 */
[----:B------:R-:W-:Y:S01]  /*40c0*/  LEA.HI.X R187, R108, R30, R31, 0x2, P1 ;  /* 0x0000001e6cbb7211 */ /* 0x000fe200008f141f */
[----:B------:R-:W-:Y:S01]  /*40d0*/  IMAD R108, R69, R126, RZ ;  /* 0x0000007e456c7224 */ /* 0x000fe200078e02ff */
[----:B------:R-:W-:Y:S01]  /*40e0*/  LEA.HI.X R193, R104, R30, R27, 0x2, P3 ;  /* 0x0000001e68c17211 */ /* 0x000fe200018f141b */
[----:B------:R-:W-:Y:S01]  /*40f0*/  IMAD R104, R61, R126, RZ ;  /* 0x0000007e3d687224 */ /* 0x000fe200078e02ff */
        /* <DEDUP_REMOVED lines=10> */
[----:B------:R-:W-:Y:S02]  /*41a0*/  CS2R R32, SRZ ;  /* 0x0000000000207805 */ /* 0x000fe4000001ff00 */
[----:B------:R-:W-:Y:S02]  /*41b0*/  LEA R125, P2, R0, R125, 0x3 ;  /* 0x0000007d007d7211 */ /* 0x000fe400078418ff */
[----:B------:R-:W-:Y:S01]  /*41c0*/  LEA.HI.X R31, R100, R30, R31, 0x2, P1 ;  /* 0x0000001e641f7211 */ /* 0x000fe200008f141f */
[----:B------:R-:W-:Y:S01]  /*41d0*/  IMAD R100, R21, R126, RZ ;  /* 0x0000007e15647224 */ /* 0x000fe200078e02ff */
[----:B------:R-:W-:Y:S01]  /*41e0*/  LEA.HI.X R27, R96, R30, R27, 0x2, P3 ;  /* 0x0000001e601b7211 */ /* 0x000fe200018f141b */
[----:B------:R-:W-:Y:S01]  /*41f0*/  IMAD R96, R13, R126, RZ ;  /* 0x0000007e0d607224 */ /* 0x000fe200078e02ff */
[----:B------:R-:W-:Y:S01]  /*4200*/  LEA.HI.X R25, R94, R30, R25, 0x2, P4 ;  /* 0x0000001e5e197211 */ /* 0x000fe200020f1419 */
[----:B------:R-:W-:Y:S01]  /*4210*/  IMAD R94, R7, R126, RZ ;  /* 0x0000007e075e7224 */ /* 0x000fe200078e02ff */
[----:B------:R-:W-:-:S02]  /*4220*/  IADD3 R134, P1, R125, UR8, RZ ;  /* 0x000000087d867c10 */ /* 0x000fc4000ff3e0ff */
[----:B------:R-:W-:Y:S02]  /*4230*/  IADD3 R213, P5, R213, UR10, RZ ;  /* 0x0000000ad5d57c10 */ /* 0x000fe4000ffbe0ff */
[----:B------:R-:W-:Y:S02]  /*4240*/  IADD3 R125, P6, R28, UR10, RZ ;  /* 0x0000000a1c7d7c10 */ /* 0x000fe4000ffde0ff */
[----:B------:R-:W-:Y:S02]  /*4250*/  IADD3 R127, P3, R127, UR10, RZ ;  /* 0x0000000a7f7f7c10 */ /* 0x000fe4000ff7e0ff */
[----:B------:R-:W-:Y:S02]  /*4260*/  IADD3 R129, P4, R129, UR10, RZ ;  /* 0x0000000a81817c10 */ /* 0x000fe4000ff9e0ff */
[----:B------:R-:W-:Y:S02]  /*4270*/  IADD3.X R139, R139, UR11, RZ, P5, !PT ;  /* 0x0000000b8b8b7c10 */ /* 0x000fe4000affe4ff */
[----:B------:R-:W-:-:S02]  /*4280*/  IADD3.X R143, R26, UR11, RZ, P6, !PT ;  /* 0x0000000b1a8f7c10 */ /* 0x000fc4000b7fe4ff */
[----:B------:R-:W-:Y:S02]  /*4290*/  IADD3.X R147, R147, UR11, RZ, P3, !PT ;  /* 0x0000000b93937c10 */ /* 0x000fe40009ffe4ff */
[----:B------:R-:W-:Y:S02]  /*42a0*/  IADD3.X R167, R167, UR11, RZ, P4, !PT ;  /* 0x0000000ba7a77c10 */ /* 0x000fe4000a7fe4ff */
[----:B------:R-:W-:Y:S02]  /*42b0*/  IADD3 R131, P5, R131, UR10, RZ ;  /* 0x0000000a83837c10 */ /* 0x000fe4000ffbe0ff */
[----:B------:R-:W-:Y:S02]  /*42c0*/  IADD3 R135, P6, R135, UR10, RZ ;  /* 0x0000000a87877c10 */ /* 0x000fe4000ffde0ff */
[----:B------:R-:W-:Y:S02]  /*42d0*/  IADD3 R133, P3, R133, UR10, RZ ;  /* 0x0000000a85857c10 */ /* 0x000fe4000ff7e0ff */
[----:B------:R-:W-:-:S02]  /*42e0*/  IADD3 R137, P4, R137, UR10, RZ ;  /* 0x0000000a89897c10 */ /* 0x000fc4000ff9e0ff */
[----:B------:R-:W-:Y:S02]  /*42f0*/  IADD3.X R171, R171, UR11, RZ, P5, !PT ;  /* 0x0000000babab7c10 */ /* 0x000fe4000affe4ff */
[----:B------:R-:W-:Y:S02]  /*4300*/  IADD3.X R175, R24, UR11, RZ, P6, !PT ;  /* 0x0000000b18af7c10 */ /* 0x000fe4000b7fe4ff */
[----:B------:R-:W-:Y:S02]  /*4310*/  IADD3.X R179, R179, UR11, RZ, P3, !PT ;  /* 0x0000000bb3b37c10 */ /* 0x000fe40009ffe4ff */
[----:B------:R-:W-:Y:S02]  /*4320*/  IADD3.X R183, R183, UR11, RZ, P4, !PT ;  /* 0x0000000bb7b77c10 */ /* 0x000fe4000a7fe4ff */
[----:B------:R-:W-:Y:S02]  /*4330*/  IADD3 R141, P5, R141, UR10, RZ ;  /* 0x0000000a8d8d7c10 */ /* 0x000fe4000ffbe0ff */
[----:B------:R-:W-:-:S02]  /*4340*/  IADD3 R145, P6, R145, UR10, RZ ;  /* 0x0000000a91917c10 */ /* 0x000fc4000ffde0ff */
[----:B------:R-:W-:Y:S02]  /*4350*/  IADD3 R149, P3, R149, UR10, RZ ;  /* 0x0000000a95957c10 */ /* 0x000fe4000ff7e0ff */
[----:B------:R-:W-:Y:S02]  /*4360*/  IADD3 R169, P4, R169, UR10, RZ ;  /* 0x0000000aa9a97c10 */ /* 0x000fe4000ff9e0ff */
[----:B------:R-:W-:Y:S02]  /*4370*/  SHF.R.S32.HI R201, RZ, 0x1f, R0 ;  /* 0x0000001fffc97819 */ /* 0x000fe40000011400 */
[----:B------:R-:W-:Y:S02]  /*4380*/  SHF.R.S32.HI R78, RZ, 0x1f, R199 ;  /* 0x0000001fff4e7819 */ /* 0x000fe400000114c7 */
[----:B------:R-:W-:Y:S02]  /*4390*/  SHF.R.S32.HI R80, RZ, 0x1f, R197 ;  /* 0x0000001fff507819 */ /* 0x000fe400000114c5 */
[----:B------:R-:W-:-:S02]  /*43a0*/  SHF.R.S32.HI R84, RZ, 0x1f, R195 ;  /* 0x0000001fff547819 */ /* 0x000fc400000114c3 */
[----:B------:R-:W-:Y:S02]  /*43b0*/  SHF.R.S32.HI R86, RZ, 0x1f, R191 ;  /* 0x0000001fff567819 */ /* 0x000fe400000114bf */
[----:B------:R-:W-:Y:S02]  /*43c0*/  IADD3.X R187, R187, UR11, RZ, P5, !PT ;  /* 0x0000000bbbbb7c10 */ /* 0x000fe4000affe4ff */
[----:B------:R-:W-:Y:S02]  /*43d0*/  IADD3.X R189, R189, UR11, RZ, P6, !PT ;  /* 0x0000000bbdbd7c10 */ /* 0x000fe4000b7fe4ff */
[----:B------:R-:W-:Y:S02]  /*43e0*/  IADD3.X R193, R193, UR11, RZ, P3, !PT ;  /* 0x0000000bc1c17c10 */ /* 0x000fe40009ffe4ff */
[----:B------:R-:W-:Y:S02]  /*43f0*/  IADD3.X R115, R115, UR11, RZ, P4, !PT ;  /* 0x0000000b73737c10 */ /* 0x000fe4000a7fe4ff */
[----:B------:R-:W-:-:S02]  /*4400*/  IADD3 R173, P5, R173, UR10, RZ ;  /* 0x0000000aadad7c10 */ /* 0x000fc4000ffbe0ff */
[----:B------:R-:W-:Y:S02]  /*4410*/  IADD3 R177, P6, R177, UR10, RZ ;  /* 0x0000000ab1b17c10 */ /* 0x000fe4000ffde0ff */
[----:B------:R-:W-:Y:S02]  /*4420*/  IADD3 R181, P3, R181, UR10, RZ ;  /* 0x0000000ab5b57c10 */ /* 0x000fe4000ff7e0ff */
[----:B------:R-:W-:Y:S02]  /*4430*/  IADD3 R185, P4, R185, UR10, RZ ;  /* 0x0000000ab9b97c10 */ /* 0x000fe4000ff9e0ff */
[----:B------:R-:W-:Y:S02]  /*4440*/  SHF.R.S32.HI R126, RZ, 0x1f, R107 ;  /* 0x0000001fff7e7819 */ /* 0x000fe4000001146b */
[----:B------:R-:W-:Y:S02]  /*4450*/  SHF.R.S32.HI R132, RZ, 0x6, R132 ;  /* 0x00000006ff847819 */ /* 0x000fe40000011484 */
[----:B------:R-:W-:-:S02]  /*4460*/  LEA.HI.X R219, R0, R219, R201, 0x3, P2 ;  /* 0x000000db00db7211 */ /* 0x000fc400010f1cc9 */
[----:B------:R-:W-:Y:S02]  /*4470*/  SHF.R.S32.HI R142, RZ, 0x1f, R99 ;  /* 0x0000001fff8e7819 */ /* 0x000fe40000011463 */
[----:B------:R-:W-:Y:S02]  /*4480*/  SHF.R.S32.HI R140, RZ, 0x1f, R101 ;  /* 0x0000001fff8c7819 */ /* 0x000fe40000011465 */
[----:B------:R-:W-:Y:S02]  /*4490*/  SHF.R.S32.HI R138, RZ, 0x1f, R103 ;  /* 0x0000001fff8a7819 */ /* 0x000fe40000011467 */
[----:B------:R-:W-:Y:S02]  /*44a0*/  SHF.R.S32.HI R136, RZ, 0x1f, R105 ;  /* 0x0000001fff887819 */ /* 0x000fe40000011469 */
[----:B------:R-:W-:Y:S02]  /*44b0*/  SHF.L.U64.HI R78, R199, 0x2, R78 ;  /* 0x00000002c74e7819 */ /* 0x000fe4000001024e */
[----:B------:R-:W-:-:S02]  /*44c0*/  SHF.L.U64.HI R80, R197, 0x2, R80 ;  /* 0x00000002c5507819 */ /* 0x000fc40000010250 */
[----:B------:R-:W-:Y:S02]  /*44d0*/  SHF.L.U64.HI R84, R195, 0x2, R84 ;  /* 0x00000002c3547819 */ /* 0x000fe40000010254 */
[----:B------:R-:W-:Y:S02]  /*44e0*/  SHF.L.U64.HI R86, R191, 0x2, R86 ;  /* 0x00000002bf567819 */ /* 0x000fe40000010256 */
[----:B------:R-:W-:Y:S02]  /*44f0*/  IADD3.X R191, R31, UR11, RZ, P5, !PT ;  /* 0x0000000b1fbf7c10 */ /* 0x000fe4000affe4ff */
[----:B------:R-:W-:Y:S02]  /*4500*/  CS2R R30, SRZ ;  /* 0x00000000001e7805 */ /* 0x000fe4000001ff00 */
[----:B------:R-:W-:Y:S02]  /*4510*/  IADD3.X R195, R29, UR11, RZ, P6, !PT ;  /* 0x0000000b1dc37c10 */ /* 0x000fe4000b7fe4ff */
[----:B------:R-:W-:-:S02]  /*4520*/  CS2R R28, SRZ ;  /* 0x00000000001c7805 */ /* 0x000fc4000001ff00 */
[----:B------:R-:W-:Y:S02]  /*4530*/  IADD3.X R197, R27, UR11, RZ, P3, !PT ;  /* 0x0000000b1bc57c10 */ /* 0x000fe40009ffe4ff */
[----:B------:R-:W-:Y:S02]  /*4540*/  CS2R R26, SRZ ;  /* 0x00000000001a7805 */ /* 0x000fe4000001ff00 */
[----:B------:R-:W-:Y:S02]  /*4550*/  IADD3.X R199, R25, UR11, RZ, P4, !PT ;  /* 0x0000000b19c77c10 */ /* 0x000fe4000a7fe4ff */
[----:B------:R-:W-:Y:S02]  /*4560*/  CS2R R24, SRZ ;  /* 0x0000000000187805 */ /* 0x000fe4000001ff00 */
[----:B------:R-:W-:Y:S01]  /*4570*/  SHF.L.U64.HI R211, R107, 0x2, R126 ;  /* 0x000000026bd37819 */ /* 0x000fe2000001027e */
[----:B------:R-:W-:Y:S01]  /*4580*/  VIADD R126, R132, 0xfffffffe ;  /* 0xfffffffe847e7836 */ /* 0x000fe20000000000 */
[----:B------:R-:W-:-:S02]  /*4590*/  IADD3.X R219, R219, UR9, RZ, P1, !PT ;  /* 0x00000009dbdb7c10 */ /* 0x000fc40008ffe4ff */
[----:B------:R-:W-:Y:S02]  /*45a0*/  SHF.L.U64.HI R128, R157, 0x2, R128 ;  /* 0x000000029d807819 */ /* 0x000fe40000010280 */
[----:B------:R-:W-:Y:S02]  /*45b0*/  SHF.L.U64.HI R201, R0, 0x2, R201 ;  /* 0x0000000200c97819 */ /* 0x000fe400000102c9 */
[----:B------:R-:W-:Y:S02]  /*45c0*/  SHF.L.U64.HI R203, R99, 0x2, R142 ;  /* 0x0000000263cb7819 */ /* 0x000fe4000001028e */
[----:B------:R-:W-:Y:S02]  /*45d0*/  SHF.L.U64.HI R205, R101, 0x2, R140 ;  /* 0x0000000265cd7819 */ /* 0x000fe4000001028c */
[----:B------:R-:W-:Y:S02]  /*45e0*/  SHF.L.U64.HI R207, R103, 0x2, R138 ;  /* 0x0000000267cf7819 */ /* 0x000fe4000001028a */
[----:B------:R-:W-:-:S07]  /*45f0*/  SHF.L.U64.HI R209, R105, 0x2, R136 ;  /* 0x0000000269d17819 */ /* 0x000fce0000010288 */
.L_x_1:
[----:B------:R-:W-:Y:S01]  /*4600*/  UIADD3 UR13, UR13, 0x1, URZ ;  /* 0x000000010d0d7890 */ /* 0x000fe2000fffe03f */
[----:B------:R-:W-:-:S04]  /*4610*/  DEPBAR.LE SB0, 0x2 ;  /* 0x000080800000791a */ /* 0x000fc80000000000 */
[----:B------:R-:W-:Y:S01]  /*4620*/  BAR.SYNC.DEFER_BLOCKING 0x0 ;  /* 0x0000000000007b1d */ /* 0x000fe20000010000 */
[----:B------:R-:W-:Y:S01]  /*4630*/  UISETP.GT.AND UP0, UPT, UR13, 0x2, UPT ;  /* 0x000000020d00788c */ /* 0x000fe2000bf04270 */
[-C--:B------:R-:W-:Y:S01]  /*4640*/  ISETP.GE.AND P1, PT, R109, R124.reuse, PT ;  /* 0x0000007c6d00720c */ /* 0x080fe20003f26270 */
[----:B------:R-:W-:Y:S01]  /*4650*/  USHF.L.U32 UR5, UR16, 0x7, URZ ;  /* 0x0000000710057899 */ /* 0x000fe2000800063f */
[----:B------:R-:W-:Y:S01]  /*4660*/  ISETP.GE.AND P2, PT, R95, R124, PT ;  /* 0x0000007c5f00720c */ /* 0x000fe20003f46270 */
[----:B------:R-:W-:Y:S01]  /*4670*/  USEL UR13, UR13, URZ, !UP0 ;  /* 0x0000003f0d0d7287 */ /* 0x000fe2000c000000 */
[----:B------:R-:W-:Y:S01]  /*4680*/  IMAD.MOV.U32 R158, RZ, RZ, R134 ;  /* 0x000000ffff9e7224 */ /* 0x000fe200078e0086 */
[----:B------:R-:W-:Y:S01]  /*4690*/  ULOP3.LUT UR8, UR5, 0x200, URZ, 0xc0, !UPT ;  /* 0x0000020005087892 */ /* 0x000fe2000f8ec03f */
[----:B------:R-:W-:Y:S01]  /*46a0*/  ISETP.LE.AND P3, PT, R126, UR4, PT ;  /* 0x000000047e007c0c */ /* 0x000fe2000bf63270 */
[----:B------:R-:W-:Y:S01]  /*46b0*/  ULEA UR6, UR13, UR7, 0xe ;  /* 0x000000070d067291 */ /* 0x000fe2000f8e703f */
[----:B------:R-:W-:Y:S01]  /*46c0*/  SEL R136, RZ, 0x4, P1 ;  /* 0x00000004ff887807 */ /* 0x000fe20000800000 */
[----:B------:R-:W-:Y:S01]  /*46d0*/  ULEA UR5, UR13, UR7, 0xf ;  /* 0x000000070d057291 */ /* 0x000fe2000f8e783f */
[----:B------:R-:W-:Y:S01]  /*46e0*/  SEL R134, RZ, 0x4, P2 ;  /* 0x00000004ff867807 */ /* 0x000fe20001000000 */
[----:B------:R-:W-:Y:S01]  /*46f0*/  UIADD3 UR6, UR6, 0x18000, URZ ;  /* 0x0001800006067890 */ /* 0x000fe2000fffe03f */
[----:B------:R-:W-:Y:S01]  /*4700*/  SEL R136, R136, RZ, !P3 ;  /* 0x000000ff88887207 */ /* 0x000fe20005800000 */
[----:B------:R-:W-:Y:S01]  /*4710*/  ULEA.HI UR5, UR5, UR8, URZ, 0x1c ;  /* 0x0000000805057291 */ /* 0x000fe2000f8fe03f */
[----:B------:R-:W-:Y:S01]  /*4720*/  LEA R152, P2, R107, R158, 0x2 ;  /* 0x0000009e6b987211 */ /* 0x000fe200078410ff */
[----:B------:R-:W-:Y:S01]  /*4730*/  USHF.R.U32.HI UR6, URZ, 0x4, UR6 ;  /* 0x000000043f067899 */ /* 0x000fe20008011606 */
[-C--:B------:R-:W-:Y:S01]  /*4740*/  ISETP.GE.AND P1, PT, R97, R124.reuse, PT ;  /* 0x0000007c6100720c */ /* 0x080fe20003f26270 */
[----:B------:R-:W-:Y:S01]  /*4750*/  ULOP3.LUT UR8, UR5, 0x3fff, URZ, 0xc0, !UPT ;  /* 0x00003fff05087892 */ /* 0x000fe2000f8ec03f */
[----:B------:R-:W-:Y:S01]  /*4760*/  IMAD.MOV.U32 R159, RZ, RZ, R219 ;  /* 0x000000ffff9f7224 */ /* 0x000fe200078e00db */
[----:B------:R-:W-:Y:S01]  /*4770*/  USGXT.U32 UR10, UR6, 0xe ;  /* 0x0000000e060a789a */ /* 0x000fe20008000000 */
[----:B------:R-:W-:Y:S01]  /*4780*/  SEL R134, R134, RZ, !P3 ;  /* 0x000000ff86867207 */ /* 0x000fe20005800000 */
[----:B------:R-:W-:Y:S01]  /*4790*/  UMOV UR9, 0x40000040 ;  /* 0x4000004000097882 */ /* 0x000fe20000000000 */
[----:B------:R-:W-:Y:S01]  /*47a0*/  WARPGROUP.ARRIVE ;  /* 0x00000000000079c5 */ /* 0x000fe20000000000 */
[----:B------:R-:W-:Y:S01]  /*47b0*/  UMOV UR11, 0x40000040 ;  /* 0x40000040000b7882 */ /* 0x000fe20000000000 */
[----:B------:R-:W-:Y:S01]  /*47c0*/  UMOV UR5, URZ ;  /* 0x0000003f00057c82 */ /* 0x000fe20008000000 */
[----:B------:R-:W-:Y:S01]  /*47d0*/  UMOV UR6, URZ ;  /* 0x0000003f00067c82 */ /* 0x000fe20008000000 */
[----:B------:R-:W-:Y:S01]  /*47e0*/  UIADD3 UR12, UR12, 0x1, URZ ;  /* 0x000000010c0c7890 */ /* 0x000fe2000fffe03f */
[----:B------:R-:W-:Y:S01]  /*47f0*/  ISETP.GE.AND P5, PT, R93, R124, PT ;  /* 0x0000007c5d00720c */ /* 0x000fe20003fa6270 */
[----:B------:R-:W-:Y:S01]  /*4800*/  HGMMA.64x64x8.F32.TF32 R24, gdesc[UR8], R24 ;  /* 0x04e00000081879f0 */ /* 0x000fe20008702818 */
[----:B------:R-:W-:Y:S01]  /*4810*/  UIADD3 UR8, UP0, UR8, 0x2, URZ ;  /* 0x0000000208087890 */ /* 0x000fe2000ff1e03f */
[----:B------:R-:W-:Y:S01]  /*4820*/  ISETP.NE.U32.AND P4, PT, R136, RZ, PT ;  /* 0x000000ff8800720c */ /* 0x000fe20003f85070 */
[----:B------:R-:W-:Y:S01]  /*4830*/  UIADD3 UR10, UP1, UR10, 0x2, URZ ;  /* 0x000000020a0a7890 */ /* 0x000fe2000ff3e03f */
[----:B------:R-:W-:Y:S01]  /*4840*/  SEL R136, RZ, 0x4, P1 ;  /* 0x00000004ff887807 */ /* 0x000fe20000800000 */
[----:B------:R-:W-:Y:S01]  /*4850*/  UIADD3.X UR9, UR5, 0x40000040, URZ, UP0, !UPT ;  /* 0x4000004005097890 */ /* 0x000fe200087fe43f */
[----:B------:R-:W-:Y:S01]  /*4860*/  IMAD.X R153, R159, 0x1, R211, P2 ;  /* 0x000000019f997824 */ /* 0x000fe200010e06d3 */
[----:B------:R-:W-:Y:S01]  /*4870*/  UIADD3.X UR11, UR6, 0x40000040, URZ, UP1, !UPT ;  /* 0x40000040060b7890 */ /* 0x000fe20008ffe43f */
[----:B------:R-:W-:Y:S01]  /*4880*/  ISETP.NE.U32.AND P2, PT, R134, RZ, PT ;  /* 0x000000ff8600720c */ /* 0x000fe20003f45070 */
[----:B------:R-:W-:Y:S01]  /*4890*/  UIADD3.64 UR20, UR8, 0x2, URZ ;  /* 0x0000000208147897 */ /* 0x000fe2000fffe03f */
[----:B------:R-:W-:Y:S01]  /*48a0*/  SEL R134, RZ, 0x4, P5 ;  /* 0x00000004ff867807 */ /* 0x000fe20002800000 */
[----:B------:R-:W-:Y:S01]  /*48b0*/  UIADD3.64 UR22, UR10, 0x2, URZ ;  /* 0x000000020a167897 */ /* 0x000fe2000fffe03f */
[----:B------:R-:W-:Y:S01]  /*48c0*/  SEL R136, R136, RZ, !P3 ;  /* 0x000000ff88887207 */ /* 0x000fe20005800000 */
[----:B------:R-:W-:Y:S01]  /*48d0*/  UISETP.GT.AND UP0, UPT, UR12, 0x2, UPT ;  /* 0x000000020c00788c */ /* 0x000fe2000bf04270 */
[----:B------:R-:W-:Y:S01]  /*48e0*/  LEA R160, P5, R105, R158, 0x2 ;  /* 0x0000009e69a07211 */ /* 0x000fe200078a10ff */
[----:B------:R-:W-:Y:S01]  /*48f0*/  IMAD.WIDE R156, R118, 0x4, R158 ;  /* 0x00000004769c7825 */ /* 0x000fe200078e029e */
[----:B------:R-:W-:Y:S01]  /*4900*/  SEL R134, R134, RZ, !P3 ;  /* 0x000000ff86867207 */ /* 0x000fe20005800000 */
[----:B------:R-:W-:Y:S01]  /*4910*/  USEL UR12, UR12, URZ, !UP0 ;  /* 0x0000003f0c0c7287 */ /* 0x000fe2000c000000 */
[----:B------:R-:W-:Y:S01]  /*4920*/  ISETP.NE.U32.AND P1, PT, R136, RZ, PT ;  /* 0x000000ff8800720c */ /* 0x000fe20003f25070 */
[----:B------:R-:W-:Y:S01]  /*4930*/  IMAD.X R161, R159, 0x1, R209, P5 ;  /* 0x000000019fa17824 */ /* 0x000fe200028e06d1 */
[----:B------:R-:W-:Y:S01]  /*4940*/  ISETP.GE.AND P6, PT, R91, R124, PT ;  /* 0x0000007c5b00720c */ /* 0x000fe20003fc6270 */
[----:B------:R-:W-:Y:S01]  /*4950*/  ULEA UR5, UR12, UR7, 0xf ;  /* 0x000000070c057291 */ /* 0x000fe2000f8e783f */
[----:B------:R-:W-:Y:S01]  /*4960*/  ISETP.NE.U32.AND P5, PT, R134, RZ, PT ;  /* 0x000000ff8600720c */ /* 0x000fe20003fa5070 */
[----:B------:R-:W-:Y:S01]  /*4970*/  UIADD3 UR4, UR4, 0x1, URZ ;  /* 0x0000000104047890 */ /* 0x000fe2000fffe03f */
[----:B------:R-:W-:-:S02]  /*4980*/  SEL R136, RZ, 0x4, P6 ;  /* 0x00000004ff887807 */ /* 0x000fc40003000000 */
[----:B------:R-:W-:Y:S01]  /*4990*/  ISETP.GE.AND P6, PT, R87, R124, PT ;  /* 0x0000007c5700720c */ /* 0x000fe20003fc6270 */
[----:B------:R-:W-:Y:S01]  /*49a0*/  VIADD R163, R68, UR5 ;  /* 0x0000000544a37c36 */ /* 0x000fe20008000000 */
[----:B------:R-:W-:Y:S01]  /*49b0*/  SEL R136, R136, RZ, !P3 ;  /* 0x000000ff88887207 */ /* 0x000fe20005800000 */
[----:B------:R-:W-:Y:S01]  /*49c0*/  VIADD R165, R14, UR5 ;  /* 0x000000050ea57c36 */ /* 0x000fe20008000000 */
[----:B------:R-:W-:Y:S01]  /*49d0*/  SEL R134, RZ, 0x4, P6 ;  /* 0x00000004ff867807 */ /* 0x000fe20003000000 */
[----:B------:R-:W-:Y:S01]  /*49e0*/  VIADD R215, R4, UR5 ;  /* 0x0000000504d77c36 */ /* 0x000fe20008000000 */
[----:B------:R-:W-:Y:S01]  /*49f0*/  LEA R154, P6, R103, R158, 0x2 ;  /* 0x0000009e679a7211 */ /* 0x000fe200078c10ff */
[----:B------:R-:W-:Y:S01]  /*4a00*/  VIADD R217, R3, UR5 ;  /* 0x0000000503d97c36 */ /* 0x000fe20008000000 */
[----:B------:R-:W-:-:S03]  /*4a10*/  SEL R134, R134, RZ, !P3 ;  /* 0x000000ff86867207 */ /* 0x000fc60005800000 */
[----:B------:R-:W-:Y:S01]  /*4a20*/  IMAD.X R155, R159, 0x1, R207, P6 ;  /* 0x000000019f9b7824 */ /* 0x000fe200030e06cf */
[----:B------:R-:W-:Y:S01]  /*4a30*/  ISETP.GE.AND P6, PT, R83, R124, PT ;  /* 0x0000007c5300720c */ /* 0x000fe20003fc6270 */
[----:B------:R-:W-:Y:S04]  /*4a40*/  HGMMA.64x64x8.F32.TF32 R24, gdesc[UR8], R24 ;  /* 0x04e00000081879f0 */ /* 0x000fe80008702818 */
[----:B------:R-:W-:Y:S01]  /*4a50*/  HGMMA.64x64x8.F32.TF32 R24, gdesc[UR20], R24 ;  /* 0x04e00000141879f0 */ /* 0x000fe20008702818 */
[----:B------:R-:W-:Y:S02]  /*4a60*/  UIADD3.64 UR20, UR8, 0x4, URZ ;  /* 0x0000000408147897 */ /* 0x000fe4000fffe03f */
[----:B------:R-:W-:-:S09]  /*4a70*/  UIADD3.64 UR22, UR10, 0x4, URZ ;  /* 0x000000040a167897 */ /* 0x000fd2000fffe03f */
        /* <DEDUP_REMOVED lines=8> */
[----:B------:R-:W-:Y:S02]  /*4b00*/  UIADD3.64 UR22, UR10, 0x202, URZ ;  /* 0x000002020a167897 */ /* 0x000fe4000fffe03f */
[----:B------:R-:W-:Y:S02]  /*4b10*/  UIADD3.64 UR8, UR8, 0x404, URZ ;  /* 0x0000040408087897 */ /* 0x000fe4000fffe03f */
[----:B------:R-:W-:-:S05]  /*4b20*/  UIADD3.64 UR10, UR10, 0x204, URZ ;  /* 0x000002040a0a7897 */ /* 0x000fca000fffe03f */
[----:B------:R-:W-:Y:S04]  /*4b30*/  HGMMA.64x64x8.F32.TF32 R24, gdesc[UR20], R24 ;  /* 0x04e00000141879f0 */ /* 0x000fe80008702818 */
[----:B------:R-:W-:Y:S03]  /*4b40*/  HGMMA.64x64x8.F32.TF32 R24, gdesc[UR8], R24, gsb0 ;  /* 0x04e00000081879f0 */ /* 0x000fe60008002818 */
[----:B------:R-:W-:Y:S02]  /*4b50*/  WARPGROUP.DEPBAR.LE gsb0, 0x1 ;  /* 0x00008000000079c5 */ /* 0x000fe40000010100 */
[----:B------:R-:W-:Y:S06]  /*4b60*/  BAR.SYNC.DEFER_BLOCKING 0x0 ;  /* 0x0000000000007b1d */ /* 0x000fec0000010000 */
[----:B------:R-:W-:Y:S01]  /*4b70*/  @!PT LDS RZ, [RZ] ;  /* 0x00000000fffff984 */ /* 0x000fe20000000800 */
[----:B------:R-:W-:Y:S01]  /*4b80*/  @!PT LDS RZ, [RZ] ;  /* 0x00000000fffff984 */ /* 0x000fe20000000800 */
[----:B------:R-:W-:Y:S01]  /*4b90*/  @!PT LDS RZ, [RZ] ;  /* 0x00000000fffff984 */ /* 0x000fe20000000800 */
[----:B------:R1:W-:Y:S01]  /*4ba0*/  LDGSTS.E [R163], desc[UR14][R152.64], P4 ;  /* 0x0000000098a37fae */ /* 0x0003e2000a12184e */
[----:B------:R-:W-:-:S03]  /*4bb0*/  ISETP.GE.AND P4, PT, R89, R124, PT ;  /* 0x0000007c5900720c */ /* 0x000fc60003f86270 */
[----:B------:R2:W-:Y:S01]  /*4bc0*/  LDGSTS.E [R163+0x8], desc[UR14][R160.64], P1 ;  /* 0x00008000a0a37fae */ /* 0x0005e2000892184e */
[----:B------:R-:W-:Y:S02]  /*4bd0*/  SEL R138, RZ, 0x4, P4 ;  /* 0x00000004ff8a7807 */ /* 0x000fe40002000000 */
[----:B------:R-:W-:Y:S02]  /*4be0*/  ISETP.NE.U32.AND P4, PT, R136, RZ, PT ;  /* 0x000000ff8800720c */ /* 0x000fe40003f85070 */
[----:B------:R-:W-:Y:S02]  /*4bf0*/  SEL R138, R138, RZ, !P3 ;  /* 0x000000ff8a8a7207 */ /* 0x000fe40005800000 */
[----:B------:R-:W-:Y:S01]  /*4c00*/  SEL R136, RZ, 0x4, P6 ;  /* 0x00000004ff887807 */ /* 0x000fe20003000000 */
[----:B-1----:R-:W-:Y:S01]  /*4c10*/  IMAD.WIDE R152, R119, 0x4, R158 ;  /* 0x0000000477987825 */ /* 0x002fe200078e029e */
[----:B------:R-:W-:Y:S02]  /*4c20*/  ISETP.NE.U32.AND P1, PT, R138, RZ, PT ;  /* 0x000000ff8a00720c */ /* 0x000fe40003f25070 */
[----:B------:R-:W-:-:S02]  /*4c30*/  ISETP.GE.AND P6, PT, R79, R124, PT ;  /* 0x0000007c4f00720c */ /* 0x000fc40003fc6270 */
[----:B------:R1:W-:Y:S01]  /*4c40*/  LDGSTS.E [R163+0x4000], desc[UR14][R152.64], P2 ;  /* 0x0400000098a37fae */ /* 0x0003e2000912184e */
[----:B------:R-:W-:Y:S02]  /*4c50*/  ISETP.NE.U32.AND P2, PT, R134, RZ, PT ;  /* 0x000000ff8600720c */ /* 0x000fe40003f45070 */
[----:B------:R-:W-:Y:S01]  /*4c60*/  SEL R136, R136, RZ, !P3 ;  /* 0x000000ff88887207 */ /* 0x000fe20005800000 */
[----:B------:R3:W-:Y:S01]  /*4c70*/  LDGSTS.E [R163+0x4008], desc[UR14][R156.64], P5 ;  /* 0x040080009ca37fae */ /* 0x0007e2000a92184e */
[----:B------:R-:W-:-:S03]  /*4c80*/  ISETP.GE.AND P5, PT, R85, R124, PT ;  /* 0x0000007c5500720c */ /* 0x000fc60003fa6270 */
[----:B------:R4:W-:Y:S01]  /*4c90*/  LDGSTS.E [R165], desc[UR14][R154.64], P4 ;  /* 0x000000009aa57fae */ /* 0x0009e2000a12184e */
[----:B------:R-:W-:Y:S02]  /*4ca0*/  SEL R134, RZ, 0x4, P5 ;  /* 0x00000004ff867807 */ /* 0x000fe40002800000 */
[----:B--2---:R-:W-:Y:S01]  /*4cb0*/  LEA R160, P5, R101, R158, 0x2 ;  /* 0x0000009e65a07211 */ /* 0x004fe200078a10ff */
[----:B-1----:R-:W-:Y:S01]  /*4cc0*/  IMAD.WIDE R152, R117, 0x4, R158 ;  /* 0x0000000475987825 */ /* 0x002fe200078e029e */
[----:B------:R-:W-:Y:S02]  /*4cd0*/  SEL R134, R134, RZ, !P3 ;  /* 0x000000ff86867207 */ /* 0x000fe40005800000 */
[----:B------:R-:W-:Y:S01]  /*4ce0*/  ISETP.GE.AND P4, PT, R81, R124, PT ;  /* 0x0000007c5100720c */ /* 0x000fe20003f86270 */
[----:B------:R-:W-:Y:S01]  /*4cf0*/  IMAD.X R161, R159, 0x1, R205, P5 ;  /* 0x000000019fa17824 */ /* 0x000fe200028e06cd */
[----:B------:R-:W-:Y:S01]  /*4d00*/  ISETP.NE.U32.AND P5, PT, R134, RZ, PT ;  /* 0x000000ff8600720c */ /* 0x000fe20003fa5070 */
[----:B---3--:R-:W-:Y:S01]  /*4d10*/  IMAD.WIDE R156, R116, 0x4, R158 ;  /* 0x00000004749c7825 */ /* 0x008fe200078e029e */
[----:B------:R-:W-:-:S02]  /*4d20*/  SEL R134, RZ, 0x4, P6 ;  /* 0x00000004ff867807 */ /* 0x000fc40003000000 */
[----:B------:R-:W-:Y:S01]  /*4d30*/  LDGSTS.E [R165+0x8], desc[UR14][R160.64], P1 ;  /* 0x00008000a0a57fae */ /* 0x000fe2000892184e */
[----:B----4-:R-:W-:Y:S01]  /*4d40*/  LEA R154, P6, R99, R158, 0x2 ;  /* 0x0000009e639a7211 */ /* 0x010fe200078c10ff */
[----:B------:R-:W-:Y:S01]  /*4d50*/  VIADD R163, R12, UR5 ;  /* 0x000000050ca37c36 */ /* 0x000fe20008000000 */
[----:B------:R-:W-:Y:S01]  /*4d60*/  SEL R138, RZ, 0x4, P4 ;  /* 0x00000004ff8a7807 */ /* 0x000fe20002000000 */
[----:B------:R1:W-:Y:S01]  /*4d70*/  LDGSTS.E [R165+0x4000], desc[UR14][R152.64], P2 ;  /* 0x0400000098a57fae */ /* 0x0003e2000912184e */
[----:B------:R-:W-:Y:S01]  /*4d80*/  SEL R134, R134, RZ, !P3 ;  /* 0x000000ff86867207 */ /* 0x000fe20005800000 */
[----:B------:R-:W-:Y:S01]  /*4d90*/  IMAD.X R155, R159, 0x1, R203, P6 ;  /* 0x000000019f9b7824 */ /* 0x000fe200030e06cb */
[----:B------:R-:W-:Y:S02]  /*4da0*/  ISETP.NE.U32.AND P4, PT, R136, RZ, PT ;  /* 0x000000ff8800720c */ /* 0x000fe40003f85070 */
[----:B------:R2:W-:Y:S01]  /*4db0*/  LDGSTS.E [R165+0x4008], desc[UR14][R156.64], P5 ;  /* 0x040080009ca57fae */ /* 0x0005e2000a92184e */
[----:B------:R-:W-:-:S02]  /*4dc0*/  ISETP.GE.AND P5, PT, R77, R124, PT ;  /* 0x0000007c4d00720c */ /* 0x000fc40003fa6270 */
[----:B------:R-:W-:Y:S02]  /*4dd0*/  ISETP.NE.U32.AND P2, PT, R134, RZ, PT ;  /* 0x000000ff8600720c */ /* 0x000fe40003f45070 */
[----:B------:R-:W-:Y:S02]  /*4de0*/  SEL R138, R138, RZ, !P3 ;  /* 0x000000ff8a8a7207 */ /* 0x000fe40005800000 */
[----:B------:R-:W-:Y:S01]  /*4df0*/  ISETP.GE.AND P6, PT, R75, R124, PT ;  /* 0x0000007c4b00720c */ /* 0x000fe20003fc6270 */
[--C-:B-1----:R-:W-:Y:S01]  /*4e00*/  IMAD.WIDE R152, R114, 0x4, R158.reuse ;  /* 0x0000000472987825 */ /* 0x102fe200078e029e */
[----:B------:R-:W-:Y:S02]  /*4e10*/  SEL R134, RZ, 0x4, P5 ;  /* 0x00000004ff867807 */ /* 0x000fe40002800000 */
[----:B------:R-:W-:Y:S01]  /*4e20*/  IADD3 R160, P5, R60, R158, RZ ;  /* 0x0000009e3ca07210 */ /* 0x000fe20007fbe0ff */
[----:B------:R1:W-:Y:S01]  /*4e30*/  LDGSTS.E [R163], desc[UR14][R154.64], P4 ;  /* 0x000000009aa37fae */ /* 0x0003e2000a12184e */
[----:B------:R-:W-:Y:S01]  /*4e40*/  ISETP.NE.U32.AND P1, PT, R138, RZ, PT ;  /* 0x000000ff8a00720c */ /* 0x000fe20003f25070 */
[----:B--2---:R-:W-:Y:S01]  /*4e50*/  IMAD.WIDE R156, R112, 0x4, R158 ;  /* 0x00000004709c7825 */ /* 0x004fe200078e029e */
[----:B------:R-:W-:-:S02]  /*4e60*/  SEL R136, RZ, 0x4, P6 ;  /* 0x00000004ff887807 */ /* 0x000fc40003000000 */
[----:B------:R-:W-:Y:S01]  /*4e70*/  SEL R134, R134, RZ, !P3 ;  /* 0x000000ff86867207 */ /* 0x000fe20005800000 */
[----:B------:R-:W-:Y:S01]  /*4e80*/  IMAD.X R161, R159, 0x1, R76, P5 ;  /* 0x000000019fa17824 */ /* 0x000fe200028e064c */
[----:B------:R-:W-:Y:S01]  /*4e90*/  ISETP.GE.AND P6, PT, R71, R124, PT ;  /* 0x0000007c4700720c */ /* 0x000fe20003fc6270 */
[----:B------:R-:W-:Y:S01]  /*4ea0*/  VIADD R165, R10, UR5 ;  /* 0x000000050aa57c36 */ /* 0x000fe20008000000 */
[----:B------:R-:W-:Y:S02]  /*4eb0*/  ISETP.NE.U32.AND P5, PT, R134, RZ, PT ;  /* 0x000000ff8600720c */ /* 0x000fe40003fa5070 */
[----:B------:R-:W-:Y:S02]  /*4ec0*/  SEL R134, RZ, 0x4, P6 ;  /* 0x00000004ff867807 */ /* 0x000fe40003000000 */
[----:B-1----:R-:W-:Y:S01]  /*4ed0*/  IADD3 R154, P6, R58, R158, RZ ;  /* 0x0000009e3a9a7210 */ /* 0x002fe20007fde0ff */
[----:B------:R-:W-:Y:S01]  /*4ee0*/  LDGSTS.E [R163+0x8], desc[UR14][R160.64], P1 ;  /* 0x00008000a0a37fae */ /* 0x000fe2000892184e */
[----:B------:R-:W-:-:S02]  /*4ef0*/  ISETP.GE.AND P4, PT, R73, R124, PT ;  /* 0x0000007c4900720c */ /* 0x000fc40003f86270 */
[----:B------:R-:W-:Y:S01]  /*4f00*/  SEL R136, R136, RZ, !P3 ;  /* 0x000000ff88887207 */ /* 0x000fe20005800000 */
[----:B------:R-:W-:Y:S01]  /*4f10*/  IMAD.X R155, R159, 0x1, R78, P6 ;  /* 0x000000019f9b7824 */ /* 0x000fe200030e064e */
[----:B------:R-:W-:Y:S01]  /*4f20*/  SEL R134, R134, RZ, !P3 ;  /* 0x000000ff86867207 */ /* 0x000fe20005800000 */
[----:B------:R1:W-:Y:S01]  /*4f30*/  LDGSTS.E [R163+0x4000], desc[UR14][R152.64], P2 ;  /* 0x0400000098a37fae */ /* 0x0003e2000912184e */
[----:B------:R-:W-:Y:S02]  /*4f40*/  ISETP.GE.AND P6, PT, R69, R124, PT ;  /* 0x0000007c4500720c */ /* 0x000fe40003fc6270 */
[----:B------:R-:W-:Y:S01]  /*4f50*/  SEL R138, RZ, 0x4, P4 ;  /* 0x00000004ff8a7807 */ /* 0x000fe20002000000 */
[----:B------:R2:W-:Y:S01]  /*4f60*/  LDGSTS.E [R163+0x4008], desc[UR14][R156.64], P5 ;  /* 0x040080009ca37fae */ /* 0x0005e2000a92184e */
[----:B------:R-:W-:Y:S02]  /*4f70*/  ISETP.NE.U32.AND P4, PT, R136, RZ, PT ;  /* 0x000000ff8800720c */ /* 0x000fe40003f85070 */
[----:B------:R-:W-:-:S02]  /*4f80*/  ISETP.NE.U32.AND P2, PT, R134, RZ, PT ;  /* 0x000000ff8600720c */ /* 0x000fc40003f45070 */
[----:B------:R-:W-:Y:S02]  /*4f90*/  SEL R134, RZ, 0x4, P6 ;  /* 0x00000004ff867807 */ /* 0x000fe40003000000 */
[----:B------:R-:W-:Y:S01]  /*4fa0*/  SEL R138, R138, RZ, !P3 ;  /* 0x000000ff8a8a7207 */ /* 0x000fe20005800000 */
[--C-:B-1----:R-:W-:Y:S01]  /*4fb0*/  IMAD.WIDE R152, R110, 0x4, R158.reuse ;  /* 0x000000046e987825 */ /* 0x102fe200078e029e */
[----:B------:R-:W-:Y:S02]  /*4fc0*/  IADD3 R160, P6, R56, R158, RZ ;  /* 0x0000009e38a07210 */ /* 0x000fe40007fde0ff */
[----:B------:R-:W-:Y:S01]  /*4fd0*/  SEL R134, R134, RZ, !P3 ;  /* 0x000000ff86867207 */ /* 0x000fe20005800000 */
[----:B--2---:R-:W-:Y:S01]  /*4fe0*/  IMAD.WIDE R156, R108, 0x4, R158 ;  /* 0x000000046c9c7825 */ /* 0x004fe200078e029e */
[----:B------:R-:W-:Y:S01]  /*4ff0*/  ISETP.GE.AND P5, PT, R67, R124, PT ;  /* 0x0000007c4300720c */ /* 0x000fe20003fa6270 */
[----:B------:R1:W-:Y:S01]  /*5000*/  LDGSTS.E [R165], desc[UR14][R154.64], P4 ;  /* 0x000000009aa57fae */ /* 0x0003e2000a12184e */
[----:B------:R-:W-:Y:S01]  /*5010*/  ISETP.NE.U32.AND P1, PT, R138, RZ, PT ;  /* 0x000000ff8a00720c */ /* 0x000fe20003f25070 */
[----:B------:R-:W-:Y:S01]  /*5020*/  IMAD.X R161, R159, 0x1, R80, P6 ;  /* 0x000000019fa17824 */ /* 0x000fe200030e0650 */
[----:B------:R-:W-:Y:S01]  /*5030*/  ISETP.NE.U32.AND P6, PT, R134, RZ, PT ;  /* 0x000000ff8600720c */ /* 0x000fe20003fc5070 */
[----:B------:R-:W-:Y:S01]  /*5040*/  VIADD R163, R8, UR5 ;  /* 0x0000000508a37c36 */ /* 0x000fe20008000000 */
[----:B------:R-:W-:-:S02]  /*5050*/  SEL R136, RZ, 0x4, P5 ;  /* 0x00000004ff887807 */ /* 0x000fc40002800000 */
[-C--:B------:R-:W-:Y:S02]  /*5060*/  ISETP.GE.AND P4, PT, R65, R124.reuse, PT ;  /* 0x0000007c4100720c */ /* 0x080fe40003f86270 */
[----:B------:R-:W-:Y:S02]  /*5070*/  ISETP.GE.AND P5, PT, R63, R124, PT ;  /* 0x0000007c3f00720c */ /* 0x000fe40003fa6270 */
[----:B------:R-:W-:Y:S02]  /*5080*/  SEL R136, R136, RZ, !P3 ;  /* 0x000000ff88887207 */ /* 0x000fe40005800000 */
[----:B------:R-:W-:Y:S01]  /*5090*/  SEL R138, RZ, 0x4, P4 ;  /* 0x00000004ff8a7807 */ /* 0x000fe20002000000 */
[----:B------:R-:W-:Y:S01]  /*50a0*/  LDGSTS.E [R165+0x8], desc[UR14][R160.64], P1 ;  /* 0x00008000a0a57fae */ /* 0x000fe2000892184e */
[----:B------:R-:W-:Y:S02]  /*50b0*/  ISETP.NE.U32.AND P4, PT, R136, RZ, PT ;  /* 0x000000ff8800720c */ /* 0x000fe40003f85070 */
[----:B------:R-:W-:Y:S01]  /*50c0*/  SEL R134, RZ, 0x4, P5 ;  /* 0x00000004ff867807 */ /* 0x000fe20002800000 */
[----:B------:R2:W-:Y:S01]  /*50d0*/  LDGSTS.E [R165+0x4000], desc[UR14][R152.64], P2 ;  /* 0x0400000098a57fae */ /* 0x0005e2000912184e */
[----:B-1----:R-:W-:-:S02]  /*50e0*/  IADD3 R154, P5, R22, R158, RZ ;  /* 0x0000009e169a7210 */ /* 0x002fc40007fbe0ff */
[----:B------:R-:W-:Y:S01]  /*50f0*/  SEL R134, R134, RZ, !P3 ;  /* 0x000000ff86867207 */ /* 0x000fe20005800000 */
[----:B------:R1:W-:Y:S01]  /*5100*/  LDGSTS.E [R165+0x4008], desc[UR14][R156.64], P6 ;  /* 0x040080009ca57fae */ /* 0x0003e2000b12184e */
[-C--:B------:R-:W-:Y:S01]  /*5110*/  ISETP.GE.AND P6, PT, R61, R124.reuse, PT ;  /* 0x0000007c3d00720c */ /* 0x080fe20003fc6270 */
[----:B------:R-:W-:Y:S01]  /*5120*/  IMAD.X R155, R159, 0x1, R82, P5 ;  /* 0x000000019f9b7824 */ /* 0x000fe200028e0652 */
[----:B------:R-:W-:Y:S02]  /*5130*/  ISETP.GE.AND P5, PT, R59, R124, PT ;  /* 0x0000007c3b00720c */ /* 0x000fe40003fa6270 */
[----:B------:R-:W-:Y:S02]  /*5140*/  ISETP.NE.U32.AND P2, PT, R134, RZ, PT ;  /* 0x000000ff8600720c */ /* 0x000fe40003f45070 */
[----:B------:R-:W-:Y:S01]  /*5150*/  SEL R134, RZ, 0x4, P6 ;  /* 0x00000004ff867807 */ /* 0x000fe20003000000 */
[----:B------:R3:W-:Y:S01]  /*5160*/  LDGSTS.E [R163], desc[UR14][R154.64], P4 ;  /* 0x000000009aa37fae */ /* 0x0007e2000a12184e */
[----:B------:R-:W-:Y:S01]  /*5170*/  SEL R138, R138, RZ, !P3 ;  /* 0x000000ff8a8a7207 */ /* 0x000fe20005800000 */
[----:B--2---:R-:W-:Y:S01]  /*5180*/  IMAD.WIDE R152, R106, 0x4, R158 ;  /* 0x000000046a987825 */ /* 0x004fe200078e029e */
[----:B------:R-:W-:-:S02]  /*5190*/  SEL R136, RZ, 0x4, P5 ;  /* 0x00000004ff887807 */ /* 0x000fc40002800000 */
[----:B------:R-:W-:Y:S01]  /*51a0*/  IADD3 R160, P6, R20, R158, RZ ;  /* 0x0000009e14a07210 */ /* 0x000fe20007fde0ff */
[----:B-1----:R-:W-:Y:S01]  /*51b0*/  IMAD.WIDE R156, R104, 0x4, R158 ;  /* 0x00000004689c7825 */ /* 0x002fe200078e029e */
[----:B------:R-:W-:Y:S02]  /*51c0*/  SEL R134, R134, RZ, !P3 ;  /* 0x000000ff86867207 */ /* 0x000fe40005800000 */
[-C--:B------:R-:W-:Y:S01]  /*51d0*/  ISETP.GE.AND P4, PT, R57, R124.reuse, PT ;  /* 0x0000007c3900720c */ /* 0x080fe20003f86270 */
[----:B------:R-:W-:Y:S01]  /*51e0*/  IMAD.X R161, R159, 0x1, R84, P6 ;  /* 0x000000019fa17824 */ /* 0x000fe200030e0654 */
[----:B------:R-:W-:Y:S01]  /*51f0*/  ISETP.NE.U32.AND P1, PT, R138, RZ, PT ;  /* 0x000000ff8a00720c */ /* 0x000fe20003f25070 */
[----:B------:R-:W-:Y:S01]  /*5200*/  VIADD R165, R6, UR5 ;  /* 0x0000000506a57c36 */ /* 0x000fe20008000000 */
[----:B------:R-:W-:Y:S01]  /*5210*/  SEL R136, R136, RZ, !P3 ;  /* 0x000000ff88887207 */ /* 0x000fe20005800000 */
[----:B------:R-:W-:Y:S01]  /*5220*/  ULEA UR5, UR12, UR7, 0xe ;  /* 0x000000070c057291 */ /* 0x000fe2000f8e703f */
[----:B------:R-:W-:-:S02]  /*5230*/  ISETP.GE.AND P5, PT, R23, R124, PT ;  /* 0x0000007c1700720c */ /* 0x000fc40003fa6270 */
[----:B------:R-:W-:Y:S02]  /*5240*/  ISETP.NE.U32.AND P6, PT, R134, RZ, PT ;  /* 0x000000ff8600720c */ /* 0x000fe40003fc5070 */
[----:B------:R-:W-:Y:S02]  /*5250*/  SEL R138, RZ, 0x4, P4 ;  /* 0x00000004ff8a7807 */ /* 0x000fe40002000000 */
[----:B------:R-:W-:Y:S02]  /*5260*/  ISETP.NE.U32.AND P4, PT, R136, RZ, PT ;  /* 0x000000ff8800720c */ /* 0x000fe40003f85070 */
[----:B------:R-:W-:Y:S01]  /*5270*/  SEL R134, RZ, 0x4, P5 ;  /* 0x00000004ff867807 */ /* 0x000fe20002800000 */
[----:B------:R1:W-:Y:S01]  /*5280*/  LDGSTS.E [R163+0x8], desc[UR14][R160.64], P1 ;  /* 0x00008000a0a37fae */ /* 0x0003e2000892184e */
[----:B---3--:R-:W-:Y:S02]  /*5290*/  IADD3 R154, P5, R18, R158, RZ ;  /* 0x0000009e129a7210 */ /* 0x008fe40007fbe0ff */
[----:B------:R-:W-:Y:S01]  /*52a0*/  SEL R134, R134, RZ, !P3 ;  /* 0x000000ff86867207 */ /* 0x000fe20005800000 */
[----:B------:R2:W-:Y:S01]  /*52b0*/  LDGSTS.E [R163+0x4000], desc[UR14][R152.64], P2 ;  /* 0x0400000098a37fae */ /* 0x0005e2000912184e */
[----:B------:R-:W-:Y:S01]  /*52c0*/  SEL R138, R138, RZ, !P3 ;  /* 0x000000ff8a8a7207 */ /* 0x000fe20005800000 */
[----:B------:R-:W-:Y:S01]  /*52d0*/  IMAD.X R155, R159, 0x1, R86, P5 ;  /* 0x000000019f9b7824 */ /* 0x000fe200028e0656 */
[----:B------:R-:W-:Y:S01]  /*52e0*/  ISETP.GE.AND P5, PT, R21, R124, PT ;  /* 0x0000007c1500720c */ /* 0x000fe20003fa6270 */
[----:B------:R3:W-:Y:S01]  /*52f0*/  LDGSTS.E [R163+0x4008], desc[UR14][R156.64], P6 ;  /* 0x040080009ca37fae */ /* 0x0007e2000b12184e */
[----:B------:R-:W-:-:S02]  /*5300*/  ISETP.NE.U32.AND P2, PT, R134, RZ, PT ;  /* 0x000000ff8600720c */ /* 0x000fc40003f45070 */
[----:B------:R-:W-:Y:S01]  /*5310*/  ISETP.GE.AND P6, PT, R19, R124, PT ;  /* 0x0000007c1300720c */ /* 0x000fe20003fc6270 */
[----:B------:R4:W-:Y:S01]  /*5320*/  LDGSTS.E [R165], desc[UR14][R154.64], P4 ;  /* 0x000000009aa57fae */ /* 0x0009e2000a12184e */
[----:B------:R-:W-:Y:S01]  /*5330*/  SEL R134, RZ, 0x4, P5 ;  /* 0x00000004ff867807 */ /* 0x000fe20002800000 */
[--C-:B-1----:R-:W-:Y:S01]  /*5340*/  IMAD.WIDE R160, R100, 0x4, R158.reuse ;  /* 0x0000000464a07825 */ /* 0x102fe200078e029e */
[----:B------:R-:W-:Y:S02]  /*5350*/  ISETP.NE.U32.AND P1, PT, R138, RZ, PT ;  /* 0x000000ff8a00720c */ /* 0x000fe40003f25070 */
[----:B--2---:R-:W-:Y:S02]  /*5360*/  IADD3 R152, P4, R16, R158, RZ ;  /* 0x0000009e10987210 */ /* 0x004fe40007f9e0ff */
[----:B------:R-:W-:Y:S01]  /*5370*/  SEL R136, RZ, 0x4, P6 ;  /* 0x00000004ff887807 */ /* 0x000fe20003000000 */
[----:B---3--:R-:W-:Y:S01]  /*5380*/  IMAD.WIDE R156, R123, 0x4, R158 ;  /* 0x000000047b9c7825 */ /* 0x008fe200078e029e */
[----:B------:R-:W-:-:S02]  /*5390*/  SEL R134, R134, RZ, !P3 ;  /* 0x000000ff86867207 */ /* 0x000fc40005800000 */
[-C--:B------:R-:W-:Y:S01]  /*53a0*/  ISETP.GE.AND P5, PT, R17, R124.reuse, PT ;  /* 0x0000007c1100720c */ /* 0x080fe20003fa6270 */
[----:B------:R-:W-:Y:S01]  /*53b0*/  IMAD.X R153, R159, 0x1, R88, P4 ;  /* 0x000000019f997824 */ /* 0x000fe200020e0658 */
[----:B------:R-:W-:Y:S01]  /*53c0*/  SEL R136, R136, RZ, !P3 ;  /* 0x000000ff88887207 */ /* 0x000fe20005800000 */
[--C-:B----4-:R-:W-:Y:S01]  /*53d0*/  IMAD.WIDE R154, R102, 0x4, R158.reuse ;  /* 0x00000004669a7825 */ /* 0x110fe200078e029e */
[----:B------:R-:W-:Y:S02]  /*53e0*/  ISETP.NE.U32.AND P4, PT, R134, RZ, PT ;  /* 0x000000ff8600720c */ /* 0x000fe40003f85070 */
[----:B------:R-:W-:Y:S01]  /*53f0*/  ISETP.GE.AND P6, PT, R15, R124, PT ;  /* 0x0000007c0f00720c */ /* 0x000fe20003fc6270 */
[----:B------:R1:W-:Y:S01]  /*5400*/  LDGSTS.E [R165+0x8], desc[UR14][R152.64], P1 ;  /* 0x0000800098a57fae */ /* 0x0003e2000892184e */
[----:B------:R-:W-:Y:S01]  /*5410*/  SEL R134, RZ, 0x4, P5 ;  /* 0x00000004ff867807 */ /* 0x000fe20002800000 */
[----:B------:R-:W-:Y:S01]  /*5420*/  IMAD.WIDE R162, R96, 0x4, R158 ;  /* 0x0000000460a27825 */ /* 0x000fe200078e029e */
[----:B------:R-:W-:Y:S01]  /*5430*/  ISETP.NE.U32.AND P5, PT, R136, RZ, PT ;  /* 0x000000ff8800720c */ /* 0x000fe20003fa5070 */
[----:B------:R2:W-:Y:S01]  /*5440*/  LDGSTS.E [R165+0x4000], desc[UR14][R154.64], P2 ;  /* 0x040000009aa57fae */ /* 0x0005e2000912184e */
[----:B------:R-:W-:-:S02]  /*5450*/  SEL R136, RZ, 0x4, P6 ;  /* 0x00000004ff887807 */ /* 0x000fc40003000000 */
[----:B------:R-:W-:Y:S02]  /*5460*/  SEL R134, R134, RZ, !P3 ;  /* 0x000000ff86867207 */ /* 0x000fe40005800000 */
[-C--:B------:R-:W-:Y:S01]  /*5470*/  ISETP.GE.AND P6, PT, R13, R124.reuse, PT ;  /* 0x0000007c0d00720c */ /* 0x080fe20003fc6270 */
[----:B------:R3:W-:Y:S01]  /*5480*/  LDGSTS.E [R165+0x4008], desc[UR14][R160.64], P4 ;  /* 0x04008000a0a57fae */ /* 0x0007e2000a12184e */
[----:B------:R-:W-:Y:S01]  /*5490*/  ISETP.NE.U32.AND P1, PT, R134, RZ, PT ;  /* 0x000000ff8600720c */ /* 0x000fe20003f25070 */
[--C-:B-1----:R-:W-:Y:S01]  /*54a0*/  IMAD.WIDE R152, R122, 0x4, R158.reuse ;  /* 0x000000047a987825 */ /* 0x102fe200078e029e */
[----:B------:R-:W-:Y:S02]  /*54b0*/  SEL R134, RZ, 0x4, P6 ;  /* 0x00000004ff867807 */ /* 0x000fe40003000000 */
[----:B------:R-:W-:Y:S01]  /*54c0*/  ISETP.GE.AND P6, PT, R11, R124, PT ;  /* 0x0000007c0b00720c */ /* 0x000fe20003fc6270 */
[----:B------:R1:W-:Y:S01]  /*54d0*/  LDGSTS.E [R215], desc[UR14][R156.64], P5 ;  /* 0x000000009cd77fae */ /* 0x0003e2000a92184e */
[----:B------:R-:W-:Y:S01]  /*54e0*/  SEL R134, R134, RZ, !P3 ;  /* 0x000000ff86867207 */ /* 0x000fe20005800000 */
[----:B--2---:R-:W-:Y:S01]  /*54f0*/  IMAD.WIDE R154, R120, 0x4, R158 ;  /* 0x00000004789a7825 */ /* 0x004fe200078e029e */
[----:B------:R-:W-:-:S02]  /*5500*/  SEL R136, R136, RZ, !P3 ;  /* 0x000000ff88887207 */ /* 0x000fc40005800000 */
[----:B------:R-:W-:Y:S01]  /*5510*/  ISETP.NE.U32.AND P4, PT, R134, RZ, PT ;  /* 0x000000ff8600720c */ /* 0x000fe20003f85070 */
[--C-:B---3--:R-:W-:Y:S01]  /*5520*/  IMAD.WIDE R160, R98, 0x4, R158.reuse ;  /* 0x0000000462a07825 */ /* 0x108fe200078e029e */
[----:B------:R-:W-:Y:S01]  /*5530*/  SEL R134, RZ, 0x4, P6 ;  /* 0x00000004ff867807 */ /* 0x000fe20003000000 */
[----:B------:R-:W-:Y:S01]  /*5540*/  LDGSTS.E [R215+0x8], desc[UR14][R152.64], P1 ;  /* 0x0000800098d77fae */ /* 0x000fe2000892184e */
[-C--:B------:R-:W-:Y:S01]  /*5550*/  ISETP.GE.AND P6, PT, R9, R124.reuse, PT ;  /* 0x0000007c0900720c */ /* 0x080fe20003fc6270 */
[--C-:B------:R-:W-:Y:S01]  /*5560*/  IMAD.WIDE R164, R121, 0x4, R158.reuse ;  /* 0x0000000479a47825 */ /* 0x100fe200078e029e */
[----:B------:R-:W-:Y:S02]  /*5570*/  SEL R134, R134, RZ, !P3 ;  /* 0x000000ff86867207 */ /* 0x000fe40005800000 */
[----:B------:R-:W-:Y:S01]  /*5580*/  ISETP.NE.U32.AND P2, PT, R136, RZ, PT ;  /* 0x000000ff8800720c */ /* 0x000fe20003f45070 */
[----:B-1----:R-:W-:Y:S01]  /*5590*/  IMAD.WIDE R156, R94, 0x4, R158 ;  /* 0x000000045e9c7825 */ /* 0x002fe200078e029e */
[----:B------:R-:W-:-:S02]  /*55a0*/  ISETP.GE.AND P5, PT, R7, R124, PT ;  /* 0x0000007c0700720c */ /* 0x000fc40003fa6270 */
[----:B------:R-:W-:Y:S02]  /*55b0*/  SEL R136, RZ, 0x4, P6 ;  /* 0x00000004ff887807 */ /* 0x000fe40003000000 */
[----:B------:R-:W-:Y:S02]  /*55c0*/  ISETP.NE.U32.AND P6, PT, R134, RZ, PT ;  /* 0x000000ff8600720c */ /* 0x000fe40003fc5070 */
[-C--:B------:R-:W-:Y:S02]  /*55d0*/  ISETP.GE.AND P1, PT, R5, R124.reuse, PT ;  /* 0x0000007c0500720c */ /* 0x080fe40003f26270 */
[----:B------:R-:W-:Y:S02]  /*55e0*/  SEL R134, RZ, 0x4, P5 ;  /* 0x00000004ff867807 */ /* 0x000fe40002800000 */
[----:B------:R-:W-:Y:S01]  /*55f0*/  SEL R136, R136, RZ, !P3 ;  /* 0x000000ff88887207 */ /* 0x000fe20005800000 */
[----:B------:R-:W-:Y:S01]  /*5600*/  LDGSTS.E [R215+0x4000], desc[UR14][R160.64], P2 ;  /* 0x04000000a0d77fae */ /* 0x000fe2000912184e */
[----:B------:R-:W-:Y:S01]  /*5610*/  ISETP.GE.AND P5, PT, R64, R124, PT ;  /* 0x0000007c4000720c */ /* 0x000fe20003fa6270 */
[----:B------:R-:W-:Y:S01]  /*5620*/  VIADD R124, R124, 0xffffffc0 ;  /* 0xffffffc07c7c7836 */ /* 0x000fe20000000000 */
[----:B------:R-:W-:Y:S01]  /*5630*/  SEL R138, RZ, 0x4, P1 ;  /* 0x00000004ff8a7807 */ /* 0x000fe20000800000 */
[----:B------:R1:W-:Y:S01]  /*5640*/  LDGSTS.E [R215+0x4008], desc[UR14][R162.64], P4 ;  /* 0x04008000a2d77fae */ /* 0x0003e2000a12184e */
[----:B------:R-:W-:-:S02]  /*5650*/  ISETP.NE.U32.AND P1, PT, R136, RZ, PT ;  /* 0x000000ff8800720c */ /* 0x000fc40003f25070 */
[----:B------:R-:W-:Y:S01]  /*5660*/  SEL R134, R134, RZ, !P3 ;  /* 0x000000ff86867207 */ /* 0x000fe20005800000 */
[----:B------:R2:W-:Y:S01]  /*5670*/  LDGSTS.E [R217], desc[UR14][R164.64], P6 ;  /* 0x00000000a4d97fae */ /* 0x0005e2000b12184e */
[----:B------:R-:W-:Y:S02]  /*5680*/  SEL R136, RZ, 0x4, P5 ;  /* 0x00000004ff887807 */ /* 0x000fe40002800000 */
[----:B------:R-:W-:Y:S02]  /*5690*/  SEL R138, R138, RZ, !P3 ;  /* 0x000000ff8a8a7207 */ /* 0x000fe40005800000 */
[----:B------:R-:W-:Y:S02]  /*56a0*/  ISETP.NE.U32.AND P5, PT, R134, RZ, PT ;  /* 0x000000ff8600720c */ /* 0x000fe40003fa5070 */
[----:B------:R-:W-:Y:S01]  /*56b0*/  SEL R136, R136, RZ, !P3 ;  /* 0x000000ff88887207 */ /* 0x000fe20005800000 */
[----:B-1----:R-:W-:Y:S01]  /*56c0*/  VIADD R215, R66, UR5 ;  /* 0x0000000542d77c36 */ /* 0x002fe20008000000 */
[----:B------:R-:W-:Y:S01]  /*56d0*/  ISETP.NE.U32.AND P3, PT, R138, RZ, PT ;  /* 0x000000ff8a00720c */ /* 0x000fe20003f65070 */
[----:B------:R1:W-:Y:S01]  /*56e0*/  LDGSTS.E [R217+0x8], desc[UR14][R154.64], P1 ;  /* 0x000080009ad97fae */ /* 0x0003e2000892184e */
[----:B------:R-:W-:-:S02]  /*56f0*/  LEA R134, P6, R0, R158, 0x2 ;  /* 0x0000009e00867211 */ /* 0x000fc400078c10ff */
[----:B------:R-:W-:Y:S02]  /*5700*/  IADD3 R160, P1, R62, R177, RZ ;  /* 0x000000b13ea07210 */ /* 0x000fe40007f3e0ff */
[----:B------:R-:W-:Y:S01]  /*5710*/  ISETP.NE.U32.AND P2, PT, R136, RZ, PT ;  /* 0x000000ff8800720c */ /* 0x000fe20003f45070 */
[----:B------:R-:W-:Y:S01]  /*5720*/  IMAD.X R219, R159, 0x1, R201, P6 ;  /* 0x000000019fdb7824 */ /* 0x000fe200030e06c9 */
[----:B------:R-:W-:Y:S01]  /*5730*/  IADD3 R152, P4, R62, R185, RZ ;  /* 0x000000b93e987210 */ /* 0x000fe20007f9e0ff */
[----:B------:R-:W-:Y:S01]  /*5740*/  IMAD.WIDE R158, R92, 0x4, R158 ;  /* 0x000000045c9e7825 */ /* 0x000fe200078e029e */
[----:B------:R3:W-:Y:S03]  /*5750*/  LDGSTS.E [R217+0x4000], desc[UR14][R156.64], P5 ;  /* 0x040000009cd97fae */ /* 0x0007e6000a92184e */
[--C-:B------:R-:W-:Y:S01]  /*5760*/  IMAD.X R161, R195, 0x1, R90.reuse, P1 ;  /* 0x00000001c3a17824 */ /* 0x100fe200008e065a */
[----:B------:R4:W-:Y:S01]  /*5770*/  LDGSTS.E [R217+0x4008], desc[UR14][R158.64], P3 ;  /* 0x040080009ed97fae */ /* 0x0009e2000992184e */
[C---:B------:R-:W-:Y:S01]  /*5780*/  IADD3 R162, P3, R62.reuse, R169, RZ ;  /* 0x000000a93ea27210 */ /* 0x040fe20007f7e0ff */
[--C-:B------:R-:W-:Y:S01]  /*5790*/  IMAD.X R153, R199, 0x1, R90.reuse, P4 ;  /* 0x00000001c7997824 */ /* 0x100fe200020e065a */
[C---:B--2---:R-:W-:Y:S01]  /*57a0*/  IADD3 R164, P1, R62.reuse, R145, RZ ;  /* 0x000000913ea47210 */ /* 0x044fe20007f3e0ff */
[----:B------:R-:W0:Y:S02]  /*57b0*/  LDGDEPBAR ;  /* 0x00000000000079af */ /* 0x000e240000000000 */
[--C-:B------:R-:W-:Y:S01]  /*57c0*/  IMAD.X R163, R115, 0x1, R90.reuse, P3 ;  /* 0x0000000173a37824 */ /* 0x100fe200018e065a */
[C---:B-1----:R-:W-:Y:S01]  /*57d0*/  IADD3 R154, P3, R62.reuse, R137, RZ ;  /* 0x000000893e9a7210 */ /* 0x042fe20007f7e0ff */
[--C-:B------:R-:W-:Y:S01]  /*57e0*/  IMAD.X R165, R189, 0x1, R90.reuse, P1 ;  /* 0x00000001bda57824 */ /* 0x100fe200008e065a */
[C---:B---3--:R-:W-:Y:S01]  /*57f0*/  IADD3 R156, P1, R62.reuse, R135, RZ ;  /* 0x000000873e9c7210 */ /* 0x048fe20007f3e0ff */
[----:B------:R1:W-:Y:S01]  /*5800*/  LDGSTS.E [R215+0x18000], desc[UR14][R152.64], P2 ;  /* 0x1800000098d77fae */ /* 0x0003e2000912184e */
[----:B------:R-:W-:Y:S01]  /*5810*/  IADD3 R135, P6, R135, R130, RZ ;  /* 0x0000008287877210 */ /* 0x000fe20007fde0ff */
[--C-:B------:R-:W-:Y:S01]  /*5820*/  IMAD.X R155, R183, 0x1, R90.reuse, P3 ;  /* 0x00000001b79b7824 */ /* 0x100fe200018e065a */
[----:B----4-:R-:W-:Y:S01]  /*5830*/  IADD3 R158, P3, R62, R129, RZ ;  /* 0x000000813e9e7210 */ /* 0x010fe20007f7e0ff */
[----:B------:R2:W-:Y:S01]  /*5840*/  LDGSTS.E [R215+0x18400], desc[UR14][R160.64], P2 ;  /* 0x18400000a0d77fae */ /* 0x0005e2000912184e */
[----:B------:R-:W-:-:S02]  /*5850*/  IMAD.X R157, R175, 0x1, R90, P1 ;  /* 0x00000001af9d7824 */ /* 0x000fc400008e065a */
[----:B------:R-:W-:Y:S01]  /*5860*/  VIADD R217, R2, UR5 ;  /* 0x0000000502d97c36 */ /* 0x000fe20008000000 */
[----:B------:R3:W-:Y:S01]  /*5870*/  LDGSTS.E [R215+0x18800], desc[UR14][R162.64], P2 ;  /* 0x18800000a2d77fae */ /* 0x0007e2000912184e */
[----:B------:R-:W-:Y:S02]  /*5880*/  IMAD.X R159, R167, 0x1, R90, P3 ;  /* 0x00000001a79f7824 */ /* 0x000fe400018e065a */
[----:B------:R-:W-:Y:S01]  /*5890*/  IMAD.X R175, R175, 0x1, R128, P6 ;  /* 0x00000001afaf7824 */ /* 0x000fe200030e0680 */
[----:B------:R-:W-:Y:S01]  /*58a0*/  LDGSTS.E [R215+0x18c00], desc[UR14][R164.64], P2 ;  /* 0x18c00000a4d77fae */ /* 0x000fe2000912184e */
[C---:B-1----:R-:W-:Y:S02]  /*58b0*/  IADD3 R152, P4, R62.reuse, R125, RZ ;  /* 0x0000007d3e987210 */ /* 0x042fe40007f9e0ff */
[----:B------:R-:W-:Y:S01]  /*58c0*/  IADD3 R169, P6, R169, R130, RZ ;  /* 0x00000082a9a97210 */ /* 0x000fe20007fde0ff */
[----:B------:R1:W-:Y:S01]  /*58d0*/  LDGSTS.E [R215+0x19000], desc[UR14][R154.64], P2 ;  /* 0x190000009ad77fae */ /* 0x0003e2000912184e */
[C---:B--2---:R-:W-:Y:S01]  /*58e0*/  IADD3 R160, P1, R62.reuse, R181, RZ ;  /* 0x000000b53ea07210 */ /* 0x044fe20007f3e0ff */
[--C-:B------:R-:W-:Y:S01]  /*58f0*/  IMAD.X R153, R143, 0x1, R90.reuse, P4 ;  /* 0x000000018f997824 */ /* 0x100fe200020e065a */
[----:B---3--:R-:W-:Y:S01]  /*5900*/  IADD3 R162, P3, R62, R173, RZ ;  /* 0x000000ad3ea27210 */ /* 0x008fe20007f7e0ff */
[----:B------:R2:W-:Y:S02]  /*5910*/  LDGSTS.E [R215+0x19400], desc[UR14][R156.64], P2 ;  /* 0x194000009cd77fae */ /* 0x0005e4000912184e */
[----:B------:R-:W-:-:S02]  /*5920*/  IMAD.X R161, R197, 0x1, R90, P1 ;  /* 0x00000001c5a17824 */ /* 0x000fc400008e065a */
[----:B------:R-:W-:Y:S01]  /*5930*/  IMAD.X R115, R115, 0x1, R128, P6 ;  /* 0x0000000173737824 */ /* 0x000fe200030e0680 */
[----:B------:R3:W-:Y:S01]  /*5940*/  LDGSTS.E [R215+0x19800], desc[UR14][R158.64], P2 ;  /* 0x198000009ed77fae */ /* 0x0007e2000912184e */
[--C-:B------:R-:W-:Y:S01]  /*5950*/  IMAD.X R163, R191, 0x1, R90.reuse, P3 ;  /* 0x00000001bfa37824 */ /* 0x100fe200018e065a */
[C---:B-1----:R-:W-:Y:S02]  /*5960*/  IADD3 R154, P1, R62.reuse, R149, RZ ;  /* 0x000000953e9a7210 */ /* 0x042fe40007f3e0ff */
[----:B------:R1:W-:Y:S01]  /*5970*/  LDGSTS.E [R215+0x19c00], desc[UR14][R152.64], P2 ;  /* 0x19c0000098d77fae */ /* 0x0003e2000912184e */
[C---:B--2---:R-:W-:Y:S02]  /*5980*/  IADD3 R156, P3, R62.reuse, R141, RZ ;  /* 0x0000008d3e9c7210 */ /* 0x044fe40007f7e0ff */
[--C-:B------:R-:W-:Y:S01]  /*5990*/  IMAD.X R155, R193, 0x1, R90.reuse, P1 ;  /* 0x00000001c19b7824 */ /* 0x100fe200008e065a */
[----:B------:R2:W-:Y:S01]  /*59a0*/  LDGSTS.E [R217+0x18200], desc[UR14][R160.64], P2 ;  /* 0x18200000a0d97fae */ /* 0x0005e2000912184e */
[C---:B---3--:R-:W-:Y:S01]  /*59b0*/  IADD3 R158, P1, R62.reuse, R133, RZ ;  /* 0x000000853e9e7210 */ /* 0x048fe20007f3e0ff */
[--C-:B------:R-:W-:Y:S01]  /*59c0*/  IMAD.X R157, R187, 0x1, R90.reuse, P3 ;  /* 0x00000001bb9d7824 */ /* 0x100fe200018e065a */
[C---:B------:R-:W-:Y:S01]  /*59d0*/  IADD3 R164, P3, R62.reuse, R131, RZ ;  /* 0x000000833ea47210 */ /* 0x040fe20007f7e0ff */
[----:B------:R3:W-:Y:S01]  /*59e0*/  LDGSTS.E [R217+0x18600], desc[UR14][R162.64], P2 ;  /* 0x18600000a2d97fae */ /* 0x0007e2000912184e */
[C---:B-1----:R-:W-:Y:S01]  /*59f0*/  IADD3 R152, P4, R62.reuse, R127, RZ ;  /* 0x0000007f3e987210 */ /* 0x042fe20007f9e0ff */
[--C-:B------:R-:W-:Y:S01]  /*5a00*/  IMAD.X R159, R179, 0x1, R90.reuse, P1 ;  /* 0x00000001b39f7824 */ /* 0x100fe200008e065a */
[-C--:B------:R-:W-:Y:S01]  /*5a10*/  IADD3 R131, P5, R131, R130.reuse, RZ ;  /* 0x0000008283837210 */ /* 0x080fe20007fbe0ff */
[--C-:B------:R-:W-:Y:S01]  /*5a20*/  IMAD.X R165, R171, 0x1, R90.reuse, P3 ;  /* 0x00000001aba57824 */ /* 0x100fe200018e065a */
[----:B------:R3:W-:Y:S01]  /*5a30*/  LDGSTS.E [R217+0x18a00], desc[UR14][R154.64], P2 ;  /* 0x18a000009ad97fae */ /* 0x0007e2000912184e */
[----:B------:R-:W-:Y:S01]  /*5a40*/  IMAD.X R153, R147, 0x1, R90, P4 ;  /* 0x0000000193997824 */ /* 0x000fe200020e065a */
[----:B--2---:R-:W-:Y:S01]  /*5a50*/  IADD3 R160, P1, R62, R213, RZ ;  /* 0x000000d53ea07210 */ /* 0x004fe20007f3e0ff */
[----:B------:R-:W-:Y:S01]  /*5a60*/  IMAD.X R171, R171, 0x1, R128, P5 ;  /* 0x00000001abab7824 */ /* 0x000fe200028e0680 */
[----:B------:R3:W-:Y:S01]  /*5a70*/  LDGSTS.E [R217+0x18e00], desc[UR14][R156.64], P2 ;  /* 0x18e000009cd97fae */ /* 0x0007e2000912184e */
[----:B------:R-:W-:-:S02]  /*5a80*/  IADD3 R149, P5, R149, R130, RZ ;  /* 0x0000008295957210 */ /* 0x000fc40007fbe0ff */
[----:B------:R-:W-:Y:S01]  /*5a90*/  IMAD.X R161, R139, 0x1, R90, P1 ;  /* 0x000000018ba17824 */ /* 0x000fe200008e065a */
[----:B------:R3:W-:Y:S01]  /*5aa0*/  LDGSTS.E [R217+0x19200], desc[UR14][R158.64], P2 ;  /* 0x192000009ed97fae */ /* 0x0007e2000912184e */
[-C--:B------:R-:W-:Y:S01]  /*5ab0*/  IADD3 R213, P1, R213, R130.reuse, RZ ;  /* 0x00000082d5d57210 */ /* 0x080fe20007f3e0ff */
[--C-:B------:R-:W-:Y:S01]  /*5ac0*/  IMAD.X R193, R193, 0x1, R128.reuse, P5 ;  /* 0x00000001c1c17824 */ /* 0x100fe200028e0680 */
[-C--:B------:R-:W-:Y:S01]  /*5ad0*/  IADD3 R127, P3, R127, R130.reuse, RZ ;  /* 0x000000827f7f7210 */ /* 0x080fe20007f7e0ff */
[----:B------:R3:W-:Y:S01]  /*5ae0*/  LDGSTS.E [R217+0x19600], desc[UR14][R164.64], P2 ;  /* 0x19600000a4d97fae */ /* 0x0007e2000912184e */
[-C--:B------:R-:W-:Y:S01]  /*5af0*/  IADD3 R129, P4, R129, R130.reuse, RZ ;  /* 0x0000008281817210 */ /* 0x080fe20007f9e0ff */
[--C-:B------:R-:W-:Y:S01]  /*5b00*/  IMAD.X R139, R139, 0x1, R128.reuse, P1 ;  /* 0x000000018b8b7824 */ /* 0x100fe200008e0680 */
[----:B------:R-:W-:Y:S01]  /*5b10*/  ISETP.NE.U32.AND P5, PT, R132, UR4, PT ;  /* 0x0000000484007c0c */ /* 0x000fe2000bfa5070 */
[----:B------:R3:W-:Y:S01]  /*5b20*/  LDGSTS.E [R217+0x19a00], desc[UR14][R152.64], P2 ;  /* 0x19a0000098d97fae */ /* 0x0007e2000912184e */
[--C-:B------:R-:W-:Y:S01]  /*5b30*/  IMAD.X R147, R147, 0x1, R128.reuse, P3 ;  /* 0x0000000193937824 */ /* 0x100fe200018e0680 */
[-C--:B------:R-:W-:Y:S01]  /*5b40*/  IADD3 R133, P1, R133, R130.reuse, RZ ;  /* 0x0000008285857210 */ /* 0x080fe20007f3e0ff */
[----:B------:R-:W-:Y:S01]  /*5b50*/  IMAD.X R167, R167, 0x1, R128, P4 ;  /* 0x00000001a7a77824 */ /* 0x000fe200020e0680 */
[----:B------:R3:W-:Y:S01]  /*5b60*/  LDGSTS.E [R217+0x19e00], desc[UR14][R160.64], P2 ;  /* 0x19e00000a0d97fae */ /* 0x0007e2000912184e */
[----:B------:R-:W-:-:S02]  /*5b70*/  IADD3 R125, P2, R125, R130, RZ ;  /* 0x000000827d7d7210 */ /* 0x000fc40007f5e0ff */
[-C--:B------:R-:W-:Y:S01]  /*5b80*/  IADD3 R141, P3, R141, R130.reuse, RZ ;  /* 0x000000828d8d7210 */ /* 0x080fe20007f7e0ff */
[--C-:B------:R-:W-:Y:S01]  /*5b90*/  IMAD.X R179, R179, 0x1, R128.reuse, P1 ;  /* 0x00000001b3b37824 */ /* 0x100fe200008e0680 */
        /* <DEDUP_REMOVED lines=9> */
[----:B------:R-:W0:Y:S01]  /*5c30*/  LDGDEPBAR ;  /* 0x00000000000079af */ /* 0x000e220000000000 */
[----:B------:R-:W-:Y:S01]  /*5c40*/  IADD3 R185, P4, R185, R130, RZ ;  /* 0x00000082b9b97210 */ /* 0x000fe20007f9e0ff */
[----:B------:R-:W-:-:S02]  /*5c50*/  IMAD.X R191, R191, 0x1, R128, P1 ;  /* 0x00000001bfbf7824 */ /* 0x000fc400008e0680 */
[--C-:B------:R-:W-:Y:S02]  /*5c60*/  IMAD.X R195, R195, 0x1, R128.reuse, P2 ;  /* 0x00000001c3c37824 */ /* 0x100fe400010e0680 */
[--C-:B------:R-:W-:Y:S02]  /*5c70*/  IMAD.X R197, R197, 0x1, R128.reuse, P3 ;  /* 0x00000001c5c57824 */ /* 0x100fe400018e0680 */
[----:B------:R-:W-:Y:S01]  /*5c80*/  IMAD.X R199, R199, 0x1, R128, P4 ;  /* 0x00000001c7c77824 */ /* 0x000fe200020e0680 */
[----:B---3--:R-:W-:Y:S06]  /*5c90*/  @P5 BRA `(.L_x_1) ;  /* 0xffffffe800585947 */ /* 0x008fec000383ffff */
.L_x_0:
[----:B------:R-:W-:Y:S02]  /*5ca0*/  WARPGROUP.DEPBAR.LE gsb0, 0x0 ;  /* 0x00008000000079c5 */ /* 0x000fe40000010000 */
[----:B------:R-:W-:-:S04]  /*5cb0*/  DEPBAR.LE SB0, 0x0 ;  /* 0x000080000000791a */ /* 0x000fc80000000000 */
[----:B------:R-:W-:Y:S01]  /*5cc0*/  IADD3 R74, R74, UR7, R113 ;  /* 0x000000074a4a7c10 */ /* 0x000fe2000fffe071 */
[----:B------:R-:W-:Y:S01]  /*5cd0*/  ULDC UR4, c[0x0][0x244] ;  /* 0x0000910000047ab9 */ /* 0x000fe20000000800 */
[C---:B------:R-:W-:Y:S01]  /*5ce0*/  LOP3.LUT R3, R72.reuse, 0x70, RZ, 0xc0, !PT ;  /* 0x0000007048037812 */ /* 0x040fe200078ec0ff */
[----:B------:R-:W-:Y:S01]  /*5cf0*/  IMAD R111, R111, UR4, RZ ;  /* 0x000000046f6f7c24 */ /* 0x000fe2000f8e02ff */
[----:B------:R-:W-:Y:S01]  /*5d00*/  LOP3.LUT R72, R72, 0xff0, RZ, 0xc0, !PT ;  /* 0x00000ff048487812 */ /* 0x000fe200078ec0ff */
[----:B------:R-:W-:Y:S01]  /*5d10*/  BAR.SYNC.DEFER_BLOCKING 0x0 ;  /* 0x0000000000007b1d */ /* 0x000fe20000010000 */
[C---:B------:R-:W-:Y:S01]  /*5d20*/  LOP3.LUT R0, R70.reuse, R109, RZ, 0xfc, !PT ;  /* 0x0000006d46007212 */ /* 0x040fe200078efcff */
[----:B------:R-:W-:Y:S01]  /*5d30*/  IMAD.IADD R74, R3, 0x1, R74 ;  /* 0x00000001034a7824 */ /* 0x000fe200078e024a */
[--C-:B------:R-:W-:Y:S02]  /*5d40*/  LOP3.LUT R20, R70, 0x2, R109.reuse, 0xfe, !PT ;  /* 0x0000000246147812 */ /* 0x100fe400078efe6d */
[C---:B------:R-:W-:Y:S01]  /*5d50*/  ISETP.LT.AND P1, PT, R0.reuse, R151, !P0 ;  /* 0x000000970000720c */ /* 0x040fe20004721270 */
[----:B------:R-:W-:Y:S01]  /*5d60*/  ULDC UR6, c[0x0][0x248] ;  /* 0x0000920000067ab9 */ /* 0x000fe20000000800 */
[----:B------:R-:W-:Y:S01]  /*5d70*/  ULDC.64 UR4, c[0x0][0x220] ;  /* 0x0000880000047ab9 */ /* 0x000fe20000000a00 */
[----:B------:R-:W-:Y:S01]  /*5d80*/  IMAD R0, R0, UR6, RZ ;  /* 0x0000000600007c24 */ /* 0x000fe2000f8e02ff */
[----:B------:R-:W-:Y:S01]  /*5d90*/  LOP3.LUT R22, R70, 0x6, R109, 0xfe, !PT ;  /* 0x0000000646167812 */ /* 0x000fe200078efe6d */
[----:B------:R-:W-:-:S03]  /*5da0*/  IMAD R21, R20, UR6, RZ ;  /* 0x0000000614157c24 */ /* 0x000fc6000f8e02ff */
[C---:B------:R-:W-:Y:S01]  /*5db0*/  ISETP.LT.AND P4, PT, R22.reuse, R151, !P0 ;  /* 0x000000971600720c */ /* 0x040fe20004781270 */
[----:B------:R2:W-:Y:S01]  /*5dc0*/  STSM.16.M88.4 [R74], R24 ;  /* 0x000000184a007844 */ /* 0x0005e20000000200 */
[----:B------:R-:W-:Y:S01]  /*5dd0*/  BAR.SYNC.DEFER_BLOCKING 0x0 ;  /* 0x0000000000007b1d */ /* 0x000fe20000010000 */
[----:B--2---:R-:W-:Y:S01]  /*5de0*/  IMAD R25, R22, UR6, RZ ;  /* 0x0000000616197c24 */ /* 0x004fe2000f8e02ff */
[----:B------:R-:W-:-:S05]  /*5df0*/  LOP3.LUT R26, R70, 0xa, R109, 0xfe, !PT ;  /* 0x0000000a461a7812 */ /* 0x000fca00078efe6d */
[----:B------:R-:W-:Y:S01]  /*5e00*/  IMAD R27, R26, UR6, RZ ;  /* 0x000000061a1b7c24 */ /* 0x000fe2000f8e02ff */
[----:B------:R-:W2:Y:S01]  /*5e10*/  LDS.128 R56, [R72+UR7] ;  /* 0x0000000748387984 */ /* 0x000ea20008000c00 */
[----:B------:R-:W-:Y:S06]  /*5e20*/  BAR.SYNC.DEFER_BLOCKING 0x0 ;  /* 0x0000000000007b1d */ /* 0x000fec0000010000 */
[----:B------:R3:W-:Y:S02]  /*5e30*/  STSM.16.M88.4 [R74], R28 ;  /* 0x0000001c4a007844 */ /* 0x0007e40000000200 */
[----:B------:R-:W-:Y:S01]  /*5e40*/  BAR.SYNC.DEFER_BLOCKING 0x0 ;  /* 0x0000000000007b1d */ /* 0x000fe20000010000 */
[----:B---3--:R-:W-:-:S02]  /*5e50*/  LEA R29, P2, R111, UR4, 0x2 ;  /* 0x000000046f1d7c11 */ /* 0x008fc4000f8410ff */
[----:B------:R-:W-:Y:S02]  /*5e60*/  LOP3.LUT R30, R70, 0x36, R109, 0xfe, !PT ;  /* 0x00000036461e7812 */ /* 0x000fe400078efe6d */
[----:B------:R-:W-:Y:S02]  /*5e70*/  LEA.HI.X.SX32 R111, R111, UR5, 0x2, P2 ;  /* 0x000000056f6f7c11 */ /* 0x000fe400090f16ff */
[----:B------:R-:W-:-:S04]  /*5e80*/  LEA R2, P2, R0, R29, 0x2 ;  /* 0x0000001d00027211 */ /* 0x000fc800078410ff */
[----:B------:R-:W-:Y:S01]  /*5e90*/  LEA.HI.X.SX32 R3, R0, R111, 0x2, P2 ;  /* 0x0000006f00037211 */ /* 0x000fe200010f16ff */
[----:B------:R-:W3:Y:S01]  /*5ea0*/  LDS.128 R60, [R72+UR7] ;  /* 0x00000007483c7984 */ /* 0x000ee20008000c00 */
[----:B------:R-:W-:Y:S01]  /*5eb0*/  LOP3.LUT R0, R70, 0x4, R109, 0xfe, !PT ;  /* 0x0000000446007812 */ /* 0x000fe200078efe6d */
[----:B------:R-:W-:Y:S01]  /*5ec0*/  BAR.SYNC.DEFER_BLOCKING 0x0 ;  /* 0x0000000000007b1d */ /* 0x000fe20000010000 */
[----:B------:R-:W-:-:S03]  /*5ed0*/  ISETP.LT.AND P2, PT, R20, R151, !P0 ;  /* 0x000000971400720c */ /* 0x000fc60004741270 */
[C---:B------:R-:W-:Y:S01]  /*5ee0*/  IMAD R23, R0.reuse, UR6, RZ ;  /* 0x0000000600177c24 */ /* 0x040fe2000f8e02ff */
[----:B------:R-:W-:Y:S02]  /*5ef0*/  ISETP.LT.AND P3, PT, R0, R151, !P0 ;  /* 0x000000970000720c */ /* 0x000fe40004761270 */
[----:B------:R-:W-:Y:S02]  /*5f00*/  LOP3.LUT R0, R70, 0x8, R109, 0xfe, !PT ;  /* 0x0000000846007812 */ /* 0x000fe400078efe6d */
[----:B------:R-:W-:-:S04]  /*5f10*/  LEA R22, P5, R23, R29, 0x2 ;  /* 0x0000001d17167211 */ /* 0x000fc800078a10ff */
[----:B------:R-:W-:Y:S01]  /*5f20*/  LEA.HI.X.SX32 R23, R23, R111, 0x2, P5 ;  /* 0x0000006f17177211 */ /* 0x000fe200028f16ff */
[----:B------:R4:W-:Y:S01]  /*5f30*/  STSM.16.M88.4 [R74], R32 ;  /* 0x000000204a007844 */ /* 0x0009e20000000200 */
[----:B------:R-:W-:Y:S01]  /*5f40*/  BAR.SYNC.DEFER_BLOCKING 0x0 ;  /* 0x0000000000007b1d */ /* 0x000fe20000010000 */
[----:B----4-:R-:W-:-:S05]  /*5f50*/  LOP3.LUT R32, R70, 0x2c, R109, 0xfe, !PT ;  /* 0x0000002c46207812 */ /* 0x010fca00078efe6d */
[----:B------:R-:W4:Y:S02]  /*5f60*/  LDS.128 R64, [R72+UR7] ;  /* 0x0000000748407984 */ /* 0x000f240008000c00 */
[----:B------:R-:W-:Y:S06]  /*5f70*/  BAR.SYNC.DEFER_BLOCKING 0x0 ;  /* 0x0000000000007b1d */ /* 0x000fec0000010000 */
[----:B------:R-:W-:Y:S02]  /*5f80*/  STSM.16.M88.4 [R74], R36 ;  /* 0x000000244a007844 */ /* 0x000fe40000000200 */
[----:B------:R-:W-:Y:S06]  /*5f90*/  BAR.SYNC.DEFER_BLOCKING 0x0 ;  /* 0x0000000000007b1d */ /* 0x000fec0000010000 */
[----:B------:R-:W5:Y:S02]  /*5fa0*/  LDS.128 R16, [R72+UR7] ;  /* 0x0000000748107984 */ /* 0x000f640008000c00 */
[----:B------:R-:W-:Y:S06]  /*5fb0*/  BAR.SYNC.DEFER_BLOCKING 0x0 ;  /* 0x0000000000007b1d */ /* 0x000fec0000010000 */
[----:B------:R-:W-:Y:S02]  /*5fc0*/  STSM.16.M88.4 [R74], R40 ;  /* 0x000000284a007844 */ /* 0x000fe40000000200 */
[----:B------:R-:W-:Y:S06]  /*5fd0*/  BAR.SYNC.DEFER_BLOCKING 0x0 ;  /* 0x0000000000007b1d */ /* 0x000fec0000010000 */
[----:B------:R-:W1:Y:S02]  /*5fe0*/  LDS.128 R12, [R72+UR7] ;  /* 0x00000007480c7984 */ /* 0x000e640008000c00 */
        /* <DEDUP_REMOVED lines=11> */
[----:B--2---:R2:W-:Y:S01]  /*60a0*/  @P1 STG.E desc[UR14][R2.64], R56 ;  /* 0x0000003802001986 */ /* 0x0045e2000c10190e */
[----:B------:R-:W-:-:S03]  /*60b0*/  LEA R20, P1, R21, R29, 0x2 ;  /* 0x0000001d15147211 */ /* 0x000fc600078210ff */
[----:B------:R-:W1:Y:S01]  /*60c0*/  LDS.128 R72, [R72+UR7] ;  /* 0x0000000748487984 */ /* 0x000e620008000c00 */
[----:B------:R-:W-:Y:S02]  /*60d0*/  LEA.HI.X.SX32 R21, R21, R111, 0x2, P1 ;  /* 0x0000006f15157211 */ /* 0x000fe400008f16ff */
[C---:B------:R-:W-:Y:S01]  /*60e0*/  ISETP.LT.AND P1, PT, R0.reuse, R151, !P0 ;  /* 0x000000970000720c */ /* 0x040fe20004721270 */
[----:B------:R-:W-:Y:S02]  /*60f0*/  IMAD R0, R0, UR6, RZ ;  /* 0x0000000600007c24 */ /* 0x000fe4000f8e02ff */
[----:B------:R4:W-:Y:S01]  /*6100*/  @P2 STG.E desc[UR14][R20.64], R57 ;  /* 0x0000003914002986 */ /* 0x0009e2000c10190e */
[CC--:B--2---:R-:W-:Y:S02]  /*6110*/  LEA R2, P6, R25.reuse, R29.reuse, 0x2 ;  /* 0x0000001d19027211 */ /* 0x0c4fe400078c10ff */
[----:B------:R-:W-:Y:S01]  /*6120*/  LEA R24, P2, R0, R29, 0x2 ;  /* 0x0000001d00187211 */ /* 0x000fe200078410ff */
[----:B------:R2:W-:Y:S01]  /*6130*/  @P3 STG.E desc[UR14][R22.64], R58 ;  /* 0x0000003a16003986 */ /* 0x0005e2000c10190e */
[----:B------:R-:W-:-:S02]  /*6140*/  LEA.HI.X.SX32 R3, R25, R111, 0x2, P6 ;  /* 0x0000006f19037211 */ /* 0x000fc400030f16ff */
[----:B------:R-:W-:Y:S02]  /*6150*/  LEA.HI.X.SX32 R25, R0, R111, 0x2, P2 ;  /* 0x0000006f00197211 */ /* 0x000fe400010f16ff */
[--C-:B------:R-:W-:Y:S01]  /*6160*/  LOP3.LUT R0, R70, 0xc, R109.reuse, 0xfe, !PT ;  /* 0x0000000c46007812 */ /* 0x100fe200078efe6d */
[----:B------:R5:W-:Y:S01]  /*6170*/  @P4 STG.E desc[UR14][R2.64], R59 ;  /* 0x0000003b02004986 */ /* 0x000be2000c10190e */
[-C--:B------:R-:W-:Y:S02]  /*6180*/  ISETP.LT.AND P2, PT, R26, R151.reuse, !P0 ;  /* 0x000000971a00720c */ /* 0x080fe40004741270 */
[----:B------:R-:W-:Y:S01]  /*6190*/  LOP3.LUT R26, R70, 0xe, R109, 0xfe, !PT ;  /* 0x0000000e461a7812 */ /* 0x000fe200078efe6d */
[----:B---3--:R3:W-:Y:S01]  /*61a0*/  @P1 STG.E desc[UR14][R24.64], R60 ;  /* 0x0000003c18001986 */ /* 0x0087e2000c10190e */
[C---:B------:R-:W-:Y:S01]  /*61b0*/  ISETP.LT.AND P3, PT, R0.reuse, R151, !P0 ;  /* 0x000000970000720c */ /* 0x040fe20004761270 */
[----:B------:R-:W-:Y:S01]  /*61c0*/  IMAD R28, R0, UR6, RZ ;  /* 0x00000006001c7c24 */ /* 0x000fe2000f8e02ff */
[----:B----4-:R-:W-:-:S02]  /*61d0*/  LEA R20, P1, R27, R29, 0x2 ;  /* 0x0000001d1b147211 */ /* 0x010fc400078210ff */
[----:B------:R-:W-:Y:S02]  /*61e0*/  LOP3.LUT R0, R70, 0x10, R109, 0xfe, !PT ;  /* 0x0000001046007812 */ /* 0x000fe400078efe6d */
[C---:B------:R-:W-:Y:S01]  /*61f0*/  ISETP.LT.AND P4, PT, R26.reuse, R151, !P0 ;  /* 0x000000971a00720c */ /* 0x040fe20004781270 */
[----:B------:R-:W-:Y:S01]  /*6200*/  IMAD R26, R26, UR6, RZ ;  /* 0x000000061a1a7c24 */ /* 0x000fe2000f8e02ff */
[----:B------:R-:W-:Y:S02]  /*6210*/  LEA.HI.X.SX32 R21, R27, R111, 0x2, P1 ;  /* 0x0000006f1b157211 */ /* 0x000fe400008f16ff */
[C---:B------:R-:W-:Y:S01]  /*6220*/  ISETP.LT.AND P1, PT, R0.reuse, R151, !P0 ;  /* 0x000000970000720c */ /* 0x040fe20004721270 */
[----:B------:R-:W-:Y:S01]  /*6230*/  IMAD R0, R0, UR6, RZ ;  /* 0x0000000600007c24 */ /* 0x000fe2000f8e02ff */
[-C--:B--2---:R-:W-:Y:S01]  /*6240*/  LEA R22, P6, R26, R29.reuse, 0x2 ;  /* 0x0000001d1a167211 */ /* 0x084fe200078c10ff */
[----:B------:R2:W-:Y:S01]  /*6250*/  @P2 STG.E desc[UR14][R20.64], R61 ;  /* 0x0000003d14002986 */ /* 0x0005e2000c10190e */
[----:B-----5:R-:W-:-:S02]  /*6260*/  LEA R2, P5, R28, R29, 0x2 ;  /* 0x0000001d1c027211 */ /* 0x020fc400078a10ff */
[----:B---3--:R-:W-:Y:S02]  /*6270*/  LEA R24, P2, R0, R29, 0x2 ;  /* 0x0000001d00187211 */ /* 0x008fe400078410ff */
[-C--:B------:R-:W-:Y:S02]  /*6280*/  LEA.HI.X.SX32 R23, R26, R111.reuse, 0x2, P6 ;  /* 0x0000006f1a177211 */ /* 0x080fe400030f16ff */
[--C-:B------:R-:W-:Y:S02]  /*6290*/  LOP3.LUT R26, R70, 0x12, R109.reuse, 0xfe, !PT ;  /* 0x00000012461a7812 */ /* 0x100fe400078efe6d */
[-C--:B------:R-:W-:Y:S02]  /*62a0*/  LEA.HI.X.SX32 R3, R28, R111.reuse, 0x2, P5 ;  /* 0x0000006f1c037211 */ /* 0x080fe400028f16ff */
[----:B------:R-:W-:Y:S02]  /*62b0*/  LEA.HI.X.SX32 R25, R0, R111, 0x2, P2 ;  /* 0x0000006f00197211 */ /* 0x000fe400010f16ff */
[C---:B------:R-:W-:Y:S01]  /*62c0*/  ISETP.LT.AND P2, PT, R26.reuse, R151, !P0 ;  /* 0x000000971a00720c */ /* 0x040fe20004741270 */
[----:B------:R-:W-:Y:S01]  /*62d0*/  IMAD R26, R26, UR6, RZ ;  /* 0x000000061a1a7c24 */ /* 0x000fe2000f8e02ff */
[C-C-:B------:R-:W-:Y:S01]  /*62e0*/  LOP3.LUT R0, R70.reuse, 0x14, R109.reuse, 0xfe, !PT ;  /* 0x0000001446007812 */ /* 0x140fe200078efe6d */
[----:B------:R3:W-:Y:S01]  /*62f0*/  @P3 STG.E desc[UR14][R2.64], R62 ;  /* 0x0000003e02003986 */ /* 0x0007e2000c10190e */
[----:B--2---:R-:W-:-:S02]  /*6300*/  LOP3.LUT R20, R70, 0x16, R109, 0xfe, !PT ;  /* 0x0000001646147812 */ /* 0x004fc400078efe6d */
[CC--:B------:R-:W-:Y:S01]  /*6310*/  ISETP.LT.AND P3, PT, R0.reuse, R151.reuse, !P0 ;  /* 0x000000970000720c */ /* 0x0c0fe20004761270 */
[----:B------:R2:W-:Y:S01]  /*6320*/  @P4 STG.E desc[UR14][R22.64], R63 ;  /* 0x0000003f16004986 */ /* 0x0005e2000c10190e */
[----:B------:R-:W-:Y:S01]  /*6330*/  IMAD R21, R0, UR6, RZ ;  /* 0x0000000600157c24 */ /* 0x000fe2000f8e02ff */
[----:B------:R-:W-:Y:S02]  /*6340*/  LOP3.LUT R0, R70, 0x18, R109, 0xfe, !PT ;  /* 0x0000001846007812 */ /* 0x000fe400078efe6d */
[----:B------:R4:W-:Y:S01]  /*6350*/  @P1 STG.E desc[UR14][R24.64], R64 ;  /* 0x0000004018001986 */ /* 0x0009e2000c10190e */
[----:B------:R-:W-:Y:S02]  /*6360*/  ISETP.LT.AND P4, PT, R20, R151, !P0 ;  /* 0x000000971400720c */ /* 0x000fe40004781270 */
[----:B---3--:R-:W-:-:S04]  /*6370*/  LEA R2, P1, R26, R29, 0x2 ;  /* 0x0000001d1a027211 */ /* 0x008fc800078210ff */
[----:B------:R-:W-:Y:S01]  /*6380*/  LEA.HI.X.SX32 R3, R26, R111, 0x2, P1 ;  /* 0x0000006f1a037211 */ /* 0x000fe200008f16ff */
[----:B--2---:R-:W-:Y:S01]  /*6390*/  IMAD R23, R20, UR6, RZ ;  /* 0x0000000614177c24 */ /* 0x004fe2000f8e02ff */
[C---:B------:R-:W-:Y:S01]  /*63a0*/  ISETP.LT.AND P1, PT, R0.reuse, R151, !P0 ;  /* 0x000000970000720c */ /* 0x040fe20004721270 */
[----:B------:R-:W-:Y:S01]  /*63b0*/  IMAD R0, R0, UR6, RZ ;  /* 0x0000000600007c24 */ /* 0x000fe2000f8e02ff */
[-C--:B------:R-:W-:Y:S01]  /*63c0*/  LEA R20, P5, R21, R29.reuse, 0x2 ;  /* 0x0000001d15147211 */ /* 0x080fe200078a10ff */
[----:B------:R2:W-:Y:S01]  /*63d0*/  @P2 STG.E desc[UR14][R2.64], R65 ;  /* 0x0000004102002986 */ /* 0x0005e2000c10190e */
[-C--:B------:R-:W-:Y:S02]  /*63e0*/  LEA R22, P6, R23, R29.reuse, 0x2 ;  /* 0x0000001d17167211 */ /* 0x080fe400078c10ff */
[----:B----4-:R-:W-:Y:S02]  /*63f0*/  LEA R24, P2, R0, R29, 0x2 ;  /* 0x0000001d00187211 */ /* 0x010fe400078410ff */
[----:B------:R-:W-:-:S02]  /*6400*/  LOP3.LUT R26, R70, 0x1a, R109, 0xfe, !PT ;  /* 0x0000001a461a7812 */ /* 0x000fc400078efe6d */
[-C--:B------:R-:W-:Y:S02]  /*6410*/  LEA.HI.X.SX32 R21, R21, R111.reuse, 0x2, P5 ;  /* 0x0000006f15157211 */ /* 0x080fe400028f16ff */
[-C--:B------:R-:W-:Y:S01]  /*6420*/  LEA.HI.X.SX32 R23, R23, R111.reuse, 0x2, P6 ;  /* 0x0000006f17177211 */ /* 0x080fe200030f16ff */
[----:B------:R-:W-:Y:S01]  /*6430*/  IMAD R27, R26, UR6, RZ ;  /* 0x000000061a1b7c24 */ /* 0x000fe2000f8e02ff */
[----:B------:R-:W-:Y:S01]  /*6440*/  LEA.HI.X.SX32 R25, R0, R111, 0x2, P2 ;  /* 0x0000006f00197211 */ /* 0x000fe200010f16ff */
[----:B------:R3:W-:Y:S01]  /*6450*/  @P3 STG.E desc[UR14][R20.64], R66 ;  /* 0x0000004214003986 */ /* 0x0007e2000c10190e */
[--C-:B------:R-:W-:Y:S02]  /*6460*/  LOP3.LUT R0, R70, 0x1c, R109.reuse, 0xfe, !PT ;  /* 0x0000001c46007812 */ /* 0x100fe400078efe6d */
[----:B------:R-:W-:Y:S01]  /*6470*/  ISETP.LT.AND P2, PT, R26, R151, !P0 ;  /* 0x000000971a00720c */ /* 0x000fe20004741270 */
[----:B------:R-:W-:Y:S01]  /*6480*/  @P4 STG.E desc[UR14][R22.64], R67 ;  /* 0x0000004316004986 */ /* 0x000fe2000c10190e */
[----:B------:R-:W-:Y:S01]  /*6490*/  LOP3.LUT R26, R70, 0x1e, R109, 0xfe, !PT ;  /* 0x0000001e461a7812 */ /* 0x000fe200078efe6d */
[C---:B------:R-:W-:Y:S01]  /*64a0*/  IMAD R28, R0.reuse, UR6, RZ ;  /* 0x00000006001c7c24 */ /* 0x040fe2000f8e02ff */
[----:B--2---:R-:W-:Y:S01]  /*64b0*/  LEA R2, P5, R27, R29, 0x2 ;  /* 0x0000001d1b027211 */ /* 0x004fe200078a10ff */
[----:B------:R2:W-:Y:S01]  /*64c0*/  @P1 STG.E desc[UR14][R24.64], R16 ;  /* 0x0000001018001986 */ /* 0x0005e2000c10190e */
[----:B------:R-:W-:-:S02]  /*64d0*/  ISETP.LT.AND P1, PT, R0, R151, !P0 ;  /* 0x000000970000720c */ /* 0x000fc40004721270 */
[--C-:B------:R-:W-:Y:S02]  /*64e0*/  LOP3.LUT R0, R70, 0x20, R109.reuse, 0xfe, !PT ;  /* 0x0000002046007812 */ /* 0x100fe400078efe6d */
[C---:B------:R-:W-:Y:S01]  /*64f0*/  ISETP.LT.AND P3, PT, R26.reuse, R151, !P0 ;  /* 0x000000971a00720c */ /* 0x040fe20004761270 */
[----:B------:R-:W-:Y:S01]  /*6500*/  IMAD R26, R26, UR6, RZ ;  /* 0x000000061a1a7c24 */ /* 0x000fe2000f8e02ff */
[----:B------:R-:W-:Y:S02]  /*6510*/  LEA.HI.X.SX32 R3, R27, R111, 0x2, P5 ;  /* 0x0000006f1b037211 */ /* 0x000fe400028f16ff */
[----:B---3--:R-:W-:Y:S02]  /*6520*/  LEA R20, P4, R28, R29, 0x2 ;  /* 0x0000001d1c147211 */ /* 0x008fe400078810ff */
[C---:B------:R-:W-:Y:S01]  /*6530*/  ISETP.LT.AND P5, PT, R0.reuse, R151, !P0 ;  /* 0x000000970000720c */ /* 0x040fe200047a1270 */
[----:B--2---:R-:W-:Y:S01]  /*6540*/  IMAD R16, R0, UR6, RZ ;  /* 0x0000000600107c24 */ /* 0x004fe2000f8e02ff */
[----:B------:R-:W-:Y:S01]  /*6550*/  LEA R22, P6, R26, R29, 0x2 ;  /* 0x0000001d1a167211 */ /* 0x000fe200078c10ff */
[----:B------:R2:W-:Y:S01]  /*6560*/  @P2 STG.E desc[UR14][R2.64], R17 ;  /* 0x0000001102002986 */ /* 0x0005e2000c10190e */
[----:B------:R-:W-:-:S02]  /*6570*/  LOP3.LUT R0, R70, 0x22, R109, 0xfe, !PT ;  /* 0x0000002246007812 */ /* 0x000fc400078efe6d */
[-C--:B------:R-:W-:Y:S02]  /*6580*/  LEA.HI.X.SX32 R21, R28, R111.reuse, 0x2, P4 ;  /* 0x0000006f1c157211 */ /* 0x080fe400020f16ff */
[----:B------:R-:W-:Y:S01]  /*6590*/  LEA.HI.X.SX32 R23, R26, R111, 0x2, P6 ;  /* 0x0000006f1a177211 */ /* 0x000fe200030f16ff */
[----:B------:R-:W-:Y:S01]  /*65a0*/  IMAD R27, R0, UR6, RZ ;  /* 0x00000006001b7c24 */ /* 0x000fe2000f8e02ff */
[----:B------:R-:W-:Y:S01]  /*65b0*/  LEA R24, P2, R16, R29, 0x2 ;  /* 0x0000001d10187211 */ /* 0x000fe200078410ff */
[----:B------:R-:W-:Y:S01]  /*65c0*/  @P1 STG.E desc[UR14][R20.64], R18 ;  /* 0x0000001214001986 */ /* 0x000fe2000c10190e */
[----:B------:R-:W-:Y:S02]  /*65d0*/  ISETP.LT.AND P4, PT, R0, R151, !P0 ;  /* 0x000000970000720c */ /* 0x000fe40004781270 */
[----:B------:R-:W-:Y:S01]  /*65e0*/  LOP3.LUT R28, R70, 0x24, R109, 0xfe, !PT ;  /* 0x00000024461c7812 */ /* 0x000fe200078efe6d */
[----:B------:R-:W-:Y:S01]  /*65f0*/  @P3 STG.E desc[UR14][R22.64], R19 ;  /* 0x0000001316003986 */ /* 0x000fe2000c10190e */
[----:B------:R-:W-:-:S02]  /*6600*/  LEA.HI.X.SX32 R25, R16, R111, 0x2, P2 ;  /* 0x0000006f10197211 */ /* 0x000fc400010f16ff */
[C-C-:B------:R-:W-:Y:S02]  /*6610*/  LOP3.LUT R26, R70.reuse, 0x26, R109.reuse, 0xfe, !PT ;  /* 0x00000026461a7812 */ /* 0x140fe400078efe6d */
[C---:B--2---:R-:W-:Y:S01]  /*6620*/  LEA R2, P3, R27.reuse, R29, 0x2 ;  /* 0x0000001d1b027211 */ /* 0x044fe200078610ff */
[----:B-1----:R1:W-:Y:S01]  /*6630*/  @P5 STG.E desc[UR14][R24.64], R12 ;  /* 0x0000000c18005986 */ /* 0x0023e2000c10190e */
[----:B------:R-:W-:Y:S02]  /*6640*/  LOP3.LUT R16, R70, 0x28, R109, 0xfe, !PT ;  /* 0x0000002846107812 */ /* 0x000fe400078efe6d */
[CC--:B------:R-:W-:Y:S01]  /*6650*/  ISETP.LT.AND P1, PT, R28.reuse, R151.reuse, !P0 ;  /* 0x000000971c00720c */ /* 0x0c0fe20004721270 */
[----:B------:R-:W-:Y:S01]  /*6660*/  IMAD R28, R28, UR6, RZ ;  /* 0x000000061c1c7c24 */ /* 0x000fe2000f8e02ff */
[C---:B------:R-:W-:Y:S01]  /*6670*/  ISETP.LT.AND P2, PT, R26.reuse, R151, !P0 ;  /* 0x000000971a00720c */ /* 0x040fe20004741270 */
[----:B------:R-:W-:Y:S01]  /*6680*/  IMAD R26, R26, UR6, RZ ;  /* 0x000000061a1a7c24 */ /* 0x000fe2000f8e02ff */
[----:B------:R-:W-:-:S02]  /*6690*/  LEA.HI.X.SX32 R3, R27, R111, 0x2, P3 ;  /* 0x0000006f1b037211 */ /* 0x000fc400018f16ff */
[----:B------:R-:W-:Y:S02]  /*66a0*/  ISETP.LT.AND P3, PT, R16, R151, !P0 ;  /* 0x000000971000720c */ /* 0x000fe40004761270 */
[----:B------:R-:W-:Y:S01]  /*66b0*/  LOP3.LUT R0, R70, 0x2a, R109, 0xfe, !PT ;  /* 0x0000002a46007812 */ /* 0x000fe200078efe6d */
[----:B-1----:R-:W-:Y:S01]  /*66c0*/  IMAD R12, R16, UR6, RZ ;  /* 0x00000006100c7c24 */ /* 0x002fe2000f8e02ff */
[-C--:B------:R-:W-:Y:S01]  /*66d0*/  LEA R16, P6, R28, R29.reuse, 0x2 ;  /* 0x0000001d1c107211 */ /* 0x080fe200078c10ff */
[----:B------:R1:W-:Y:S01]  /*66e0*/  @P4 STG.E desc[UR14][R2.64], R13 ;  /* 0x0000000d02004986 */ /* 0x0003e2000c10190e */
[-C--:B------:R-:W-:Y:S01]  /*66f0*/  LEA R18, P4, R26, R29.reuse, 0x2 ;  /* 0x0000001d1a127211 */ /* 0x080fe200078810ff */
[----:B------:R-:W-:Y:S01]  /*6700*/  IMAD R23, R0, UR6, RZ ;  /* 0x0000000600177c24 */ /* 0x000fe2000f8e02ff */
[----:B------:R-:W-:Y:S02]  /*6710*/  LEA R20, P5, R12, R29, 0x2 ;  /* 0x0000001d0c147211 */ /* 0x000fe400078a10ff */
[----:B------:R-:W-:-:S02]  /*6720*/  LEA.HI.X.SX32 R17, R28, R111, 0x2, P6 ;  /* 0x0000006f1c117211 */ /* 0x000fc400030f16ff */
[-C--:B------:R-:W-:Y:S02]  /*6730*/  LEA.HI.X.SX32 R19, R26, R111.reuse, 0x2, P4 ;  /* 0x0000006f1a137211 */ /* 0x080fe400020f16ff */
[----:B------:R-:W-:Y:S01]  /*6740*/  LEA.HI.X.SX32 R21, R12, R111, 0x2, P5 ;  /* 0x0000006f0c157211 */ /* 0x000fe200028f16ff */
[----:B------:R2:W-:Y:S01]  /*6750*/  @P1 STG.E desc[UR14][R16.64], R14 ;  /* 0x0000000e10001986 */ /* 0x0005e2000c10190e */
[----:B------:R-:W-:Y:S02]  /*6760*/  ISETP.LT.AND P6, PT, R0, R151, !P0 ;  /* 0x000000970000720c */ /* 0x000fe400047c1270 */
[C---:B------:R-:W-:Y:S01]  /*6770*/  LEA R22, P4, R23.reuse, R29, 0x2 ;  /* 0x0000001d17167211 */ /* 0x040fe200078810ff */
[----:B------:R3:W-:Y:S01]  /*6780*/  @P2 STG.E desc[UR14][R18.64], R15 ;  /* 0x0000000f12002986 */ /* 0x0007e2000c10190e */
[C-C-:B------:R-:W-:Y:S02]  /*6790*/  LOP3.LUT R12, R70.reuse, 0x32, R109.reuse, 0xfe, !PT ;  /* 0x00000032460c7812 */ /* 0x140fe400078efe6d */
[----:B------:R-:W-:Y:S01]  /*67a0*/  LEA.HI.X.SX32 R23, R23, R111, 0x2, P4 ;  /* 0x0000006f17177211 */ /* 0x000fe200020f16ff */
[----:B------:R4:W-:Y:S01]  /*67b0*/  @P3 STG.E desc[UR14][R20.64], R8 ;  /* 0x0000000814003986 */ /* 0x0009e2000c10190e */
[----:B-1----:R-:W-:-:S02]  /*67c0*/  LOP3.LUT R2, R70, 0x30, R109, 0xfe, !PT ;  /* 0x0000003046027812 */ /* 0x002fc400078efe6d */
[CC--:B------:R-:W-:Y:S01]  /*67d0*/  ISETP.LT.AND P1, PT, R32.reuse, R151.reuse, !P0 ;  /* 0x000000972000720c */ /* 0x0c0fe20004721270 */
[----:B------:R-:W-:Y:S01]  /*67e0*/  IMAD R32, R32, UR6, RZ ;  /* 0x0000000620207c24 */ /* 0x000fe2000f8e02ff */
[--C-:B--2---:R-:W-:Y:S01]  /*67f0*/  LOP3.LUT R14, R70, 0x2e, R109.reuse, 0xfe, !PT ;  /* 0x0000002e460e7812 */ /* 0x104fe200078efe6d */
[----:B------:R1:W-:Y:S01]  /*6800*/  @P6 STG.E desc[UR14][R22.64], R9 ;  /* 0x0000000916006986 */ /* 0x0003e2000c10190e */
[-C--:B------:R-:W-:Y:S01]  /*6810*/  ISETP.LT.AND P2, PT, R2, R151.reuse, !P0 ;  /* 0x000000970200720c */ /* 0x080fe20004741270 */
[----:B---3--:R-:W-:Y:S01]  /*6820*/  IMAD R15, R12, UR6, RZ ;  /* 0x000000060c0f7c24 */ /* 0x008fe2000f8e02ff */
[C---:B------:R-:W-:Y:S01]  /*6830*/  ISETP.LT.AND P3, PT, R14.reuse, R151, !P0 ;  /* 0x000000970e00720c */ /* 0x040fe20004761270 */
[----:B------:R-:W-:Y:S01]  /*6840*/  IMAD R14, R14, UR6, RZ ;  /* 0x000000060e0e7c24 */ /* 0x000fe2000f8e02ff */
[----:B------:R-:W-:Y:S01]  /*6850*/  LOP3.LUT R0, R70, 0x3e, R109, 0xfe, !PT ;  /* 0x0000003e46007812 */ /* 0x000fe200078efe6d */
[----:B------:R-:W-:Y:S01]  /*6860*/  IMAD R13, R2, UR6, RZ ;  /* 0x00000006020d7c24 */ /* 0x000fe2000f8e02ff */
[----:B------:R-:W-:-:S02]  /*6870*/  LEA R2, P6, R32, R29, 0x2 ;  /* 0x0000001d20027211 */ /* 0x000fc400078c10ff */
[----:B----4-:R-:W-:Y:S01]  /*6880*/  LEA R8, P5, R14, R29, 0x2 ;  /* 0x0000001d0e087211 */ /* 0x010fe200078a10ff */
[----:B------:R-:W-:Y:S01]  /*6890*/  IMAD R18, R0, UR6, RZ ;  /* 0x0000000600127c24 */ /* 0x000fe2000f8e02ff */
[--C-:B------:R-:W-:Y:S02]  /*68a0*/  LOP3.LUT R24, R70, 0x3c, R109.reuse, 0xfe, !PT ;  /* 0x0000003c46187812 */ /* 0x100fe400078efe6d */
[----:B-1----:R-:W-:Y:S02]  /*68b0*/  LEA.HI.X.SX32 R9, R14, R111, 0x2, P5 ;  /* 0x0000006f0e097211 */ /* 0x002fe400028f16ff */
[--C-:B------:R-:W-:Y:S01]  /*68c0*/  LOP3.LUT R26, R70, 0x3a, R109.reuse, 0xfe, !PT ;  /* 0x0000003a461a7812 */ /* 0x100fe200078efe6d */
[----:B------:R-:W-:Y:S01]  /*68d0*/  IMAD R17, R24, UR6, RZ ;  /* 0x0000000618117c24 */ /* 0x000fe2000f8e02ff */
[----:B------:R-:W-:Y:S02]  /*68e0*/  LOP3.LUT R28, R70, 0x38, R109, 0xfe, !PT ;  /* 0x00000038461c7812 */ /* 0x000fe400078efe6d */
[----:B------:R-:W-:Y:S01]  /*68f0*/  ISETP.LT.AND P4, PT, R12, R151, !P0 ;  /* 0x000000970c00720c */ /* 0x000fe20004781270 */
[----:B------:R-:W-:Y:S01]  /*6900*/  IMAD R16, R26, UR6, RZ ;  /* 0x000000061a107c24 */ /* 0x000fe2000f8e02ff */
[----:B------:R-:W-:-:S02]  /*6910*/  LEA R14, P5, R15, R29, 0x2 ;  /* 0x0000001d0f0e7211 */ /* 0x000fc400078a10ff */
[----:B------:R-:W-:Y:S02]  /*6920*/  LOP3.LUT R70, R70, 0x34, R109, 0xfe, !PT ;  /* 0x0000003446467812 */ /* 0x000fe400078efe6d */
[----:B------:R-:W-:Y:S02]  /*6930*/  LEA.HI.X.SX32 R3, R32, R111, 0x2, P6 ;  /* 0x0000006f20037211 */ /* 0x000fe400030f16ff */
[----:B------:R-:W-:Y:S02]  /*6940*/  LEA R12, P6, R13, R29, 0x2 ;  /* 0x0000001d0d0c7211 */ /* 0x000fe400078c10ff */
[----:B------:R-:W-:Y:S01]  /*6950*/  LEA.HI.X.SX32 R15, R15, R111, 0x2, P5 ;  /* 0x0000006f0f0f7211 */ /* 0x000fe200028f16ff */
[----:B------:R1:W-:Y:S01]  /*6960*/  @P1 STG.E desc[UR14][R2.64], R10 ;  /* 0x0000000a02001986 */ /* 0x0003e2000c10190e */
[C---:B------:R-:W-:Y:S01]  /*6970*/  ISETP.LT.AND P5, PT, R70.reuse, R151, !P0 ;  /* 0x000000974600720c */ /* 0x040fe200047a1270 */
[----:B------:R-:W-:Y:S01]  /*6980*/  IMAD R70, R70, UR6, RZ ;  /* 0x0000000646467c24 */ /* 0x000fe2000f8e02ff */
[----:B------:R-:W-:Y:S01]  /*6990*/  LEA.HI.X.SX32 R13, R13, R111, 0x2, P6 ;  /* 0x0000006f0d0d7211 */ /* 0x000fe200030f16ff */
[----:B------:R2:W-:Y:S01]  /*69a0*/  @P3 STG.E desc[UR14][R8.64], R11 ;  /* 0x0000000b08003986 */ /* 0x0005e2000c10190e */
[C---:B------:R-:W-:Y:S01]  /*69b0*/  ISETP.LT.AND P3, PT, R28.reuse, R151, !P0 ;  /* 0x000000971c00720c */ /* 0x040fe20004761270 */
[----:B------:R-:W-:-:S02]  /*69c0*/  IMAD R28, R28, UR6, RZ ;  /* 0x000000061c1c7c24 */ /* 0x000fc4000f8e02ff */
[----:B------:R3:W-:Y:S01]  /*69d0*/  @P2 STG.E desc[UR14][R12.64], R4 ;  /* 0x000000040c002986 */ /* 0x0007e2000c10190e */
[----:B-1----:R-:W-:-:S03]  /*69e0*/  LEA R2, P1, R70, R29, 0x2 ;  /* 0x0000001d46027211 */ /* 0x002fc600078210ff */
[----:B------:R1:W-:Y:S01]  /*69f0*/  @P4 STG.E desc[UR14][R14.64], R5 ;  /* 0x000000050e004986 */ /* 0x0003e2000c10190e */
[C---:B------:R-:W-:Y:S01]  /*6a00*/  ISETP.LT.AND P4, PT, R30.reuse, R151, !P0 ;  /* 0x000000971e00720c */ /* 0x040fe20004781270 */
[----:B------:R-:W-:Y:S01]  /*6a10*/  IMAD R30, R30, UR6, RZ ;  /* 0x000000061e1e7c24 */ /* 0x000fe2000f8e02ff */
[----:B--2---:R-:W-:Y:S02]  /*6a20*/  LEA R8, P2, R28, R29, 0x2 ;  /* 0x0000001d1c087211 */ /* 0x004fe400078410ff */
[----:B------:R-:W-:Y:S02]  /*6a30*/  LEA.HI.X.SX32 R3, R70, R111, 0x2, P1 ;  /* 0x0000006f46037211 */ /* 0x000fe400008f16ff */
[----:B------:R-:W-:Y:S02]  /*6a40*/  LEA R10, P1, R16, R29, 0x2 ;  /* 0x0000001d100a7211 */ /* 0x000fe400078210ff */
[----:B------:R-:W-:Y:S01]  /*6a50*/  LEA.HI.X.SX32 R9, R28, R111, 0x2, P2 ;  /* 0x0000006f1c097211 */ /* 0x000fe200010f16ff */
[----:B------:R2:W-:Y:S01]  /*6a60*/  @P5 STG.E desc[UR14][R2.64], R6 ;  /* 0x0000000602005986 */ /* 0x0005e2000c10190e */
[----:B---3--:R-:W-:-:S02]  /*6a70*/  LEA R4, P6, R30, R29, 0x2 ;  /* 0x0000001d1e047211 */ /* 0x008fc400078c10ff */
[----:B------:R-:W-:Y:S02]  /*6a80*/  ISETP.LT.AND P2, PT, R26, R151, !P0 ;  /* 0x000000971a00720c */ /* 0x000fe40004741270 */
[----:B------:R-:W-:Y:S02]  /*6a90*/  LEA.HI.X.SX32 R11, R16, R111, 0x2, P1 ;  /* 0x0000006f100b7211 */ /* 0x000fe400008f16ff */
[-C--:B------:R-:W-:Y:S02]  /*6aa0*/  ISETP.LT.AND P1, PT, R24, R151.reuse, !P0 ;  /* 0x000000971800720c */ /* 0x080fe40004721270 */
[----:B------:R-:W-:Y:S02]  /*6ab0*/  ISETP.LT.AND P0, PT, R0, R151, !P0 ;  /* 0x000000970000720c */ /* 0x000fe40004701270 */
[----:B-1----:R-:W-:Y:S02]  /*6ac0*/  LEA.HI.X.SX32 R5, R30, R111, 0x2, P6 ;  /* 0x0000006f1e057211 */ /* 0x002fe400030f16ff */
[----:B------:R-:W-:-:S03]  /*6ad0*/  LEA R12, P6, R17, R29, 0x2 ;  /* 0x0000001d110c7211 */ /* 0x000fc600078c10ff */
[----:B------:R2:W-:Y:S01]  /*6ae0*/  @P4 STG.E desc[UR14][R4.64], R7 ;  /* 0x0000000704004986 */ /* 0x0005e2000c10190e */
[----:B------:R-:W-:Y:S02]  /*6af0*/  LEA.HI.X.SX32 R13, R17, R111, 0x2, P6 ;  /* 0x0000006f110d7211 */ /* 0x000fe400030f16ff */
[C---:B------:R-:W-:Y:S01]  /*6b00*/  LEA R14, P6, R18.reuse, R29, 0x2 ;  /* 0x0000001d120e7211 */ /* 0x040fe200078c10ff */
[----:B------:R2:W-:Y:S03]  /*6b10*/  @P3 STG.E desc[UR14][R8.64], R72 ;  /* 0x0000004808003986 */ /* 0x0005e6000c10190e */
[----:B------:R-:W-:Y:S01]  /*6b20*/  LEA.HI.X.SX32 R15, R18, R111, 0x2, P6 ;  /* 0x0000006f120f7211 */ /* 0x000fe200030f16ff */
[----:B------:R2:W-:Y:S04]  /*6b30*/  @P2 STG.E desc[UR14][R10.64], R73 ;  /* 0x000000490a002986 */ /* 0x0005e8000c10190e */
[----:B------:R2:W-:Y:S01]  /*6b40*/  @P1 STG.E desc[UR14][R12.64], R74 ;  /* 0x0000004a0c001986 */ /* 0x0005e2000c10190e */
[----:B------:R-:W-:Y:S05]  /*6b50*/  @!P0 EXIT ;  /* 0x000000000000894d */ /* 0x000fea0003800000 */
[----:B------:R-:W-:Y:S01]  /*6b60*/  STG.E desc[UR14][R14.64], R75 ;  /* 0x0000004b0e007986 */ /* 0x000fe2000c10190e */
[----:B------:R-:W-:Y:S05]  /*6b70*/  EXIT ;  /* 0x000000000000794d */ /* 0x000fea0003800000 */
.L_x_2:
[----:B------:R-:W-:-:S00]  /*6b80*/  BRA `(.L_x_2) ;  /* 0xfffffffc00fc7947 */ /* 0x000fc0000383ffff */
[----:B------:R-:W-:-:S00]  /*6b90*/  NOP ;  /* 0x0000000000007918 */ /* 0x000fc00000000000 */
        /* <DEDUP_REMOVED lines=14> */
.L_x_3:


//--------------------- .nv.shared.matmul_kernel  --------------------------
	.section	.nv.shared.matmul_kernel,"aw",@nobits
	.sectionflags	@""
	.align	16
	.zero		1024


//--------------------- .nv.shared.reserved.0     --------------------------
	.section	.nv.shared.reserved.0,"aw",@nobits
	.weak		__nv_reservedSMEM_offset_0_alias
	.size		__nv_reservedSMEM_offset_0_alias, 0, 0
	.other		__nv_reservedSMEM_offset_0_alias,@"STO_CUDA_RESERVED_SHARED STV_DEFAULT"
__nv_reservedSMEM_offset_0_alias:
	.zero		0


//--------------------- .nv.constant0.matmul_kernel --------------------------
	.section	.nv.constant0.matmul_kernel,"a",@progbits
	.sectionflags	@""
	.align	4
.nv.constant0.matmul_kernel:
	.zero		608


//--------------------- SYMBOLS --------------------------

	.type		.nv.reservedSmem.offset0,@object
	.size		.nv.reservedSmem.offset0,0x4
